//
// Generated by NVIDIA NVVM Compiler
//
// Compiler Build ID: CL-36424714
// Cuda compilation tools, release 13.0, V13.0.88
// Based on NVVM 20.0.0
//

.version 9.0
.target sm_100
.address_size 64

	// .globl	_ZN8pygpukit3ops2nn27embedding_lookup_f16_kernelEPK6__halfPS2_ii

.visible .entry _ZN8pygpukit3ops2nn27embedding_lookup_f16_kernelEPK6__halfPS2_ii(
	.param .u64 .ptr .align 1 _ZN8pygpukit3ops2nn27embedding_lookup_f16_kernelEPK6__halfPS2_ii_param_0,
	.param .u64 .ptr .align 1 _ZN8pygpukit3ops2nn27embedding_lookup_f16_kernelEPK6__halfPS2_ii_param_1,
	.param .u32 _ZN8pygpukit3ops2nn27embedding_lookup_f16_kernelEPK6__halfPS2_ii_param_2,
	.param .u32 _ZN8pygpukit3ops2nn27embedding_lookup_f16_kernelEPK6__halfPS2_ii_param_3
)
{
	.reg .pred 	%p<2>;
	.reg .b16 	%rs<2>;
	.reg .b32 	%r<8>;
	.reg .b64 	%rd<9>;

	ld.param.u64 	%rd1, [_ZN8pygpukit3ops2nn27embedding_lookup_f16_kernelEPK6__halfPS2_ii_param_0];
	ld.param.u64 	%rd2, [_ZN8pygpukit3ops2nn27embedding_lookup_f16_kernelEPK6__halfPS2_ii_param_1];
	ld.param.u32 	%r2, [_ZN8pygpukit3ops2nn27embedding_lookup_f16_kernelEPK6__halfPS2_ii_param_2];
	ld.param.u32 	%r3, [_ZN8pygpukit3ops2nn27embedding_lookup_f16_kernelEPK6__halfPS2_ii_param_3];
	mov.u32 	%r4, %ctaid.x;
	mov.u32 	%r5, %ntid.x;
	mov.u32 	%r6, %tid.x;
	mad.lo.s32 	%r1, %r4, %r5, %r6;
	setp.ge.s32 	%p1, %r1, %r2;
	@%p1 bra 	$L__BB0_2;
	cvta.to.global.u64 	%rd3, %rd1;
	cvta.to.global.u64 	%rd4, %rd2;
	mul.wide.s32 	%rd5, %r1, 2;
	add.s64 	%rd6, %rd4, %rd5;
	mad.lo.s32 	%r7, %r3, %r2, %r1;
	mul.wide.s32 	%rd7, %r7, 2;
	add.s64 	%rd8, %rd3, %rd7;
	ld.global.nc.u16 	%rs1, [%rd8];
	st.global.u16 	[%rd6], %rs1;
$L__BB0_2:
	ret;

}
	// .globl	_ZN8pygpukit3ops2nn28embedding_lookup_bf16_kernelEPK13__nv_bfloat16PS2_ii
.visible .entry _ZN8pygpukit3ops2nn28embedding_lookup_bf16_kernelEPK13__nv_bfloat16PS2_ii(
	.param .u64 .ptr .align 1 _ZN8pygpukit3ops2nn28embedding_lookup_bf16_kernelEPK13__nv_bfloat16PS2_ii_param_0,
	.param .u64 .ptr .align 1 _ZN8pygpukit3ops2nn28embedding_lookup_bf16_kernelEPK13__nv_bfloat16PS2_ii_param_1,
	.param .u32 _ZN8pygpukit3ops2nn28embedding_lookup_bf16_kernelEPK13__nv_bfloat16PS2_ii_param_2,
	.param .u32 _ZN8pygpukit3ops2nn28embedding_lookup_bf16_kernelEPK13__nv_bfloat16PS2_ii_param_3
)
{
	.reg .pred 	%p<2>;
	.reg .b16 	%rs<2>;
	.reg .b32 	%r<8>;
	.reg .b64 	%rd<9>;

	ld.param.u64 	%rd1, [_ZN8pygpukit3ops2nn28embedding_lookup_bf16_kernelEPK13__nv_bfloat16PS2_ii_param_0];
	ld.param.u64 	%rd2, [_ZN8pygpukit3ops2nn28embedding_lookup_bf16_kernelEPK13__nv_bfloat16PS2_ii_param_1];
	ld.param.u32 	%r2, [_ZN8pygpukit3ops2nn28embedding_lookup_bf16_kernelEPK13__nv_bfloat16PS2_ii_param_2];
	ld.param.u32 	%r3, [_ZN8pygpukit3ops2nn28embedding_lookup_bf16_kernelEPK13__nv_bfloat16PS2_ii_param_3];
	mov.u32 	%r4, %ctaid.x;
	mov.u32 	%r5, %ntid.x;
	mov.u32 	%r6, %tid.x;
	mad.lo.s32 	%r1, %r4, %r5, %r6;
	setp.ge.s32 	%p1, %r1, %r2;
	@%p1 bra 	$L__BB1_2;
	cvta.to.global.u64 	%rd3, %rd1;
	cvta.to.global.u64 	%rd4, %rd2;
	mul.wide.s32 	%rd5, %r1, 2;
	add.s64 	%rd6, %rd4, %rd5;
	mad.lo.s32 	%r7, %r3, %r2, %r1;
	mul.wide.s32 	%rd7, %r7, 2;
	add.s64 	%rd8, %rd3, %rd7;
	ld.global.nc.u16 	%rs1, [%rd8];
	st.global.u16 	[%rd6], %rs1;
$L__BB1_2:
	ret;

}
	// .globl	_ZN8pygpukit3ops2nn27embedding_lookup_f32_kernelEPKfPfii
.visible .entry _ZN8pygpukit3ops2nn27embedding_lookup_f32_kernelEPKfPfii(
	.param .u64 .ptr .align 1 _ZN8pygpukit3ops2nn27embedding_lookup_f32_kernelEPKfPfii_param_0,
	.param .u64 .ptr .align 1 _ZN8pygpukit3ops2nn27embedding_lookup_f32_kernelEPKfPfii_param_1,
	.param .u32 _ZN8pygpukit3ops2nn27embedding_lookup_f32_kernelEPKfPfii_param_2,
	.param .u32 _ZN8pygpukit3ops2nn27embedding_lookup_f32_kernelEPKfPfii_param_3
)
{
	.reg .pred 	%p<2>;
	.reg .b32 	%r<8>;
	.reg .b32 	%f<2>;
	.reg .b64 	%rd<9>;

	ld.param.u64 	%rd1, [_ZN8pygpukit3ops2nn27embedding_lookup_f32_kernelEPKfPfii_param_0];
	ld.param.u64 	%rd2, [_ZN8pygpukit3ops2nn27embedding_lookup_f32_kernelEPKfPfii_param_1];
	ld.param.u32 	%r2, [_ZN8pygpukit3ops2nn27embedding_lookup_f32_kernelEPKfPfii_param_2];
	ld.param.u32 	%r3, [_ZN8pygpukit3ops2nn27embedding_lookup_f32_kernelEPKfPfii_param_3];
	mov.u32 	%r4, %ctaid.x;
	mov.u32 	%r5, %ntid.x;
	mov.u32 	%r6, %tid.x;
	mad.lo.s32 	%r1, %r4, %r5, %r6;
	setp.ge.s32 	%p1, %r1, %r2;
	@%p1 bra 	$L__BB2_2;
	cvta.to.global.u64 	%rd3, %rd1;
	cvta.to.global.u64 	%rd4, %rd2;
	mad.lo.s32 	%r7, %r3, %r2, %r1;
	mul.wide.s32 	%rd5, %r7, 4;
	add.s64 	%rd6, %rd3, %rd5;
	ld.global.nc.f32 	%f1, [%rd6];
	mul.wide.s32 	%rd7, %r1, 4;
	add.s64 	%rd8, %rd4, %rd7;
	st.global.f32 	[%rd8], %f1;
$L__BB2_2:
	ret;

}
	// .globl	_ZN8pygpukit3ops2nn31embedding_lookup_f16_kernel_ptrEPK6__halfPS2_iPKi
.visible .entry _ZN8pygpukit3ops2nn31embedding_lookup_f16_kernel_ptrEPK6__halfPS2_iPKi(
	.param .u64 .ptr .align 1 _ZN8pygpukit3ops2nn31embedding_lookup_f16_kernel_ptrEPK6__halfPS2_iPKi_param_0,
	.param .u64 .ptr .align 1 _ZN8pygpukit3ops2nn31embedding_lookup_f16_kernel_ptrEPK6__halfPS2_iPKi_param_1,
	.param .u32 _ZN8pygpukit3ops2nn31embedding_lookup_f16_kernel_ptrEPK6__halfPS2_iPKi_param_2,
	.param .u64 .ptr .align 1 _ZN8pygpukit3ops2nn31embedding_lookup_f16_kernel_ptrEPK6__halfPS2_iPKi_param_3
)
{
	.reg .pred 	%p<2>;
	.reg .b16 	%rs<2>;
	.reg .b32 	%r<8>;
	.reg .b64 	%rd<11>;

	ld.param.u64 	%rd1, [_ZN8pygpukit3ops2nn31embedding_lookup_f16_kernel_ptrEPK6__halfPS2_iPKi_param_0];
	ld.param.u64 	%rd2, [_ZN8pygpukit3ops2nn31embedding_lookup_f16_kernel_ptrEPK6__halfPS2_iPKi_param_1];
	ld.param.u32 	%r3, [_ZN8pygpukit3ops2nn31embedding_lookup_f16_kernel_ptrEPK6__halfPS2_iPKi_param_2];
	ld.param.u64 	%rd3, [_ZN8pygpukit3ops2nn31embedding_lookup_f16_kernel_ptrEPK6__halfPS2_iPKi_param_3];
	cvta.to.global.u64 	%rd4, %rd3;
	ld.volatile.global.u32 	%r1, [%rd4];
	mov.u32 	%r4, %ctaid.x;
	mov.u32 	%r5, %ntid.x;
	mov.u32 	%r6, %tid.x;
	mad.lo.s32 	%r2, %r4, %r5, %r6;
	setp.ge.s32 	%p1, %r2, %r3;
	@%p1 bra 	$L__BB3_2;
	cvta.to.global.u64 	%rd5, %rd1;
	cvta.to.global.u64 	%rd6, %rd2;
	mul.wide.s32 	%rd7, %r2, 2;
	add.s64 	%rd8, %rd6, %rd7;
	mad.lo.s32 	%r7, %r1, %r3, %r2;
	mul.wide.s32 	%rd9, %r7, 2;
	add.s64 	%rd10, %rd5, %rd9;
	ld.global.nc.u16 	%rs1, [%rd10];
	st.global.u16 	[%rd8], %rs1;
$L__BB3_2:
	ret;

}
	// .globl	_ZN8pygpukit3ops2nn32embedding_lookup_bf16_kernel_ptrEPK13__nv_bfloat16PS2_iPKi
.visible .entry _ZN8pygpukit3ops2nn32embedding_lookup_bf16_kernel_ptrEPK13__nv_bfloat16PS2_iPKi(
	.param .u64 .ptr .align 1 _ZN8pygpukit3ops2nn32embedding_lookup_bf16_kernel_ptrEPK13__nv_bfloat16PS2_iPKi_param_0,
	.param .u64 .ptr .align 1 _ZN8pygpukit3ops2nn32embedding_lookup_bf16_kernel_ptrEPK13__nv_bfloat16PS2_iPKi_param_1,
	.param .u32 _ZN8pygpukit3ops2nn32embedding_lookup_bf16_kernel_ptrEPK13__nv_bfloat16PS2_iPKi_param_2,
	.param .u64 .ptr .align 1 _ZN8pygpukit3ops2nn32embedding_lookup_bf16_kernel_ptrEPK13__nv_bfloat16PS2_iPKi_param_3
)
{
	.reg .pred 	%p<2>;
	.reg .b16 	%rs<2>;
	.reg .b32 	%r<8>;
	.reg .b64 	%rd<11>;

	ld.param.u64 	%rd1, [_ZN8pygpukit3ops2nn32embedding_lookup_bf16_kernel_ptrEPK13__nv_bfloat16PS2_iPKi_param_0];
	ld.param.u64 	%rd2, [_ZN8pygpukit3ops2nn32embedding_lookup_bf16_kernel_ptrEPK13__nv_bfloat16PS2_iPKi_param_1];
	ld.param.u32 	%r3, [_ZN8pygpukit3ops2nn32embedding_lookup_bf16_kernel_ptrEPK13__nv_bfloat16PS2_iPKi_param_2];
	ld.param.u64 	%rd3, [_ZN8pygpukit3ops2nn32embedding_lookup_bf16_kernel_ptrEPK13__nv_bfloat16PS2_iPKi_param_3];
	cvta.to.global.u64 	%rd4, %rd3;
	ld.volatile.global.u32 	%r1, [%rd4];
	mov.u32 	%r4, %ctaid.x;
	mov.u32 	%r5, %ntid.x;
	mov.u32 	%r6, %tid.x;
	mad.lo.s32 	%r2, %r4, %r5, %r6;
	setp.ge.s32 	%p1, %r2, %r3;
	@%p1 bra 	$L__BB4_2;
	cvta.to.global.u64 	%rd5, %rd1;
	cvta.to.global.u64 	%rd6, %rd2;
	mul.wide.s32 	%rd7, %r2, 2;
	add.s64 	%rd8, %rd6, %rd7;
	mad.lo.s32 	%r7, %r1, %r3, %r2;
	mul.wide.s32 	%rd9, %r7, 2;
	add.s64 	%rd10, %rd5, %rd9;
	ld.global.nc.u16 	%rs1, [%rd10];
	st.global.u16 	[%rd8], %rs1;
$L__BB4_2:
	ret;

}
	// .globl	_ZN8pygpukit3ops2nn31embedding_lookup_f32_kernel_ptrEPKfPfiPKi
.visible .entry _ZN8pygpukit3ops2nn31embedding_lookup_f32_kernel_ptrEPKfPfiPKi(
	.param .u64 .ptr .align 1 _ZN8pygpukit3ops2nn31embedding_lookup_f32_kernel_ptrEPKfPfiPKi_param_0,
	.param .u64 .ptr .align 1 _ZN8pygpukit3ops2nn31embedding_lookup_f32_kernel_ptrEPKfPfiPKi_param_1,
	.param .u32 _ZN8pygpukit3ops2nn31embedding_lookup_f32_kernel_ptrEPKfPfiPKi_param_2,
	.param .u64 .ptr .align 1 _ZN8pygpukit3ops2nn31embedding_lookup_f32_kernel_ptrEPKfPfiPKi_param_3
)
{
	.reg .pred 	%p<2>;
	.reg .b32 	%r<8>;
	.reg .b32 	%f<2>;
	.reg .b64 	%rd<11>;

	ld.param.u64 	%rd1, [_ZN8pygpukit3ops2nn31embedding_lookup_f32_kernel_ptrEPKfPfiPKi_param_0];
	ld.param.u64 	%rd2, [_ZN8pygpukit3ops2nn31embedding_lookup_f32_kernel_ptrEPKfPfiPKi_param_1];
	ld.param.u32 	%r3, [_ZN8pygpukit3ops2nn31embedding_lookup_f32_kernel_ptrEPKfPfiPKi_param_2];
	ld.param.u64 	%rd3, [_ZN8pygpukit3ops2nn31embedding_lookup_f32_kernel_ptrEPKfPfiPKi_param_3];
	cvta.to.global.u64 	%rd4, %rd3;
	ld.volatile.global.u32 	%r1, [%rd4];
	mov.u32 	%r4, %ctaid.x;
	mov.u32 	%r5, %ntid.x;
	mov.u32 	%r6, %tid.x;
	mad.lo.s32 	%r2, %r4, %r5, %r6;
	setp.ge.s32 	%p1, %r2, %r3;
	@%p1 bra 	$L__BB5_2;
	cvta.to.global.u64 	%rd5, %rd1;
	cvta.to.global.u64 	%rd6, %rd2;
	mad.lo.s32 	%r7, %r1, %r3, %r2;
	mul.wide.s32 	%rd7, %r7, 4;
	add.s64 	%rd8, %rd5, %rd7;
	ld.global.nc.f32 	%f1, [%rd8];
	mul.wide.s32 	%rd9, %r2, 4;
	add.s64 	%rd10, %rd6, %rd9;
	st.global.f32 	[%rd10], %f1;
$L__BB5_2:
	ret;

}
	// .globl	_ZN8pygpukit3ops2nn33embedding_lookup_batch_f16_kernelEPK6__halfPS2_PKiii
.visible .entry _ZN8pygpukit3ops2nn33embedding_lookup_batch_f16_kernelEPK6__halfPS2_PKiii(
	.param .u64 .ptr .align 1 _ZN8pygpukit3ops2nn33embedding_lookup_batch_f16_kernelEPK6__halfPS2_PKiii_param_0,
	.param .u64 .ptr .align 1 _ZN8pygpukit3ops2nn33embedding_lookup_batch_f16_kernelEPK6__halfPS2_PKiii_param_1,
	.param .u64 .ptr .align 1 _ZN8pygpukit3ops2nn33embedding_lookup_batch_f16_kernelEPK6__halfPS2_PKiii_param_2,
	.param .u32 _ZN8pygpukit3ops2nn33embedding_lookup_batch_f16_kernelEPK6__halfPS2_PKiii_param_3,
	.param .u32 _ZN8pygpukit3ops2nn33embedding_lookup_batch_f16_kernelEPK6__halfPS2_PKiii_param_4
)
{
	.reg .pred 	%p<2>;
	.reg .b16 	%rs<2>;
	.reg .b32 	%r<13>;
	.reg .b64 	%rd<13>;

	ld.param.u64 	%rd1, [_ZN8pygpukit3ops2nn33embedding_lookup_batch_f16_kernelEPK6__halfPS2_PKiii_param_0];
	ld.param.u64 	%rd2, [_ZN8pygpukit3ops2nn33embedding_lookup_batch_f16_kernelEPK6__halfPS2_PKiii_param_1];
	ld.param.u64 	%rd3, [_ZN8pygpukit3ops2nn33embedding_lookup_batch_f16_kernelEPK6__halfPS2_PKiii_param_2];
	ld.param.u32 	%r3, [_ZN8pygpukit3ops2nn33embedding_lookup_batch_f16_kernelEPK6__halfPS2_PKiii_param_3];
	ld.param.u32 	%r2, [_ZN8pygpukit3ops2nn33embedding_lookup_batch_f16_kernelEPK6__halfPS2_PKiii_param_4];
	mov.u32 	%r4, %ctaid.x;
	mov.u32 	%r5, %ntid.x;
	mov.u32 	%r6, %tid.x;
	mad.lo.s32 	%r1, %r4, %r5, %r6;
	mul.lo.s32 	%r7, %r2, %r3;
	setp.ge.s32 	%p1, %r1, %r7;
	@%p1 bra 	$L__BB6_2;
	cvta.to.global.u64 	%rd4, %rd3;
	cvta.to.global.u64 	%rd5, %rd1;
	cvta.to.global.u64 	%rd6, %rd2;
	div.s32 	%r8, %r1, %r2;
	mul.lo.s32 	%r9, %r8, %r2;
	sub.s32 	%r10, %r1, %r9;
	mul.wide.s32 	%rd7, %r8, 4;
	add.s64 	%rd8, %rd4, %rd7;
	ld.global.nc.u32 	%r11, [%rd8];
	mul.wide.s32 	%rd9, %r1, 2;
	add.s64 	%rd10, %rd6, %rd9;
	mad.lo.s32 	%r12, %r11, %r2, %r10;
	mul.wide.s32 	%rd11, %r12, 2;
	add.s64 	%rd12, %rd5, %rd11;
	ld.global.nc.u16 	%rs1, [%rd12];
	st.global.u16 	[%rd10], %rs1;
$L__BB6_2:
	ret;

}
	// .globl	_ZN8pygpukit3ops2nn34embedding_lookup_batch_bf16_kernelEPK13__nv_bfloat16PS2_PKiii
.visible .entry _ZN8pygpukit3ops2nn34embedding_lookup_batch_bf16_kernelEPK13__nv_bfloat16PS2_PKiii(
	.param .u64 .ptr .align 1 _ZN8pygpukit3ops2nn34embedding_lookup_batch_bf16_kernelEPK13__nv_bfloat16PS2_PKiii_param_0,
	.param .u64 .ptr .align 1 _ZN8pygpukit3ops2nn34embedding_lookup_batch_bf16_kernelEPK13__nv_bfloat16PS2_PKiii_param_1,
	.param .u64 .ptr .align 1 _ZN8pygpukit3ops2nn34embedding_lookup_batch_bf16_kernelEPK13__nv_bfloat16PS2_PKiii_param_2,
	.param .u32 _ZN8pygpukit3ops2nn34embedding_lookup_batch_bf16_kernelEPK13__nv_bfloat16PS2_PKiii_param_3,
	.param .u32 _ZN8pygpukit3ops2nn34embedding_lookup_batch_bf16_kernelEPK13__nv_bfloat16PS2_PKiii_param_4
)
{
	.reg .pred 	%p<2>;
	.reg .b16 	%rs<2>;
	.reg .b32 	%r<13>;
	.reg .b64 	%rd<13>;

	ld.param.u64 	%rd1, [_ZN8pygpukit3ops2nn34embedding_lookup_batch_bf16_kernelEPK13__nv_bfloat16PS2_PKiii_param_0];
	ld.param.u64 	%rd2, [_ZN8pygpukit3ops2nn34embedding_lookup_batch_bf16_kernelEPK13__nv_bfloat16PS2_PKiii_param_1];
	ld.param.u64 	%rd3, [_ZN8pygpukit3ops2nn34embedding_lookup_batch_bf16_kernelEPK13__nv_bfloat16PS2_PKiii_param_2];
	ld.param.u32 	%r3, [_ZN8pygpukit3ops2nn34embedding_lookup_batch_bf16_kernelEPK13__nv_bfloat16PS2_PKiii_param_3];
	ld.param.u32 	%r2, [_ZN8pygpukit3ops2nn34embedding_lookup_batch_bf16_kernelEPK13__nv_bfloat16PS2_PKiii_param_4];
	mov.u32 	%r4, %ctaid.x;
	mov.u32 	%r5, %ntid.x;
	mov.u32 	%r6, %tid.x;
	mad.lo.s32 	%r1, %r4, %r5, %r6;
	mul.lo.s32 	%r7, %r2, %r3;
	setp.ge.s32 	%p1, %r1, %r7;
	@%p1 bra 	$L__BB7_2;
	cvta.to.global.u64 	%rd4, %rd3;
	cvta.to.global.u64 	%rd5, %rd1;
	cvta.to.global.u64 	%rd6, %rd2;
	div.s32 	%r8, %r1, %r2;
	mul.lo.s32 	%r9, %r8, %r2;
	sub.s32 	%r10, %r1, %r9;
	mul.wide.s32 	%rd7, %r8, 4;
	add.s64 	%rd8, %rd4, %rd7;
	ld.global.nc.u32 	%r11, [%rd8];
	mul.wide.s32 	%rd9, %r1, 2;
	add.s64 	%rd10, %rd6, %rd9;
	mad.lo.s32 	%r12, %r11, %r2, %r10;
	mul.wide.s32 	%rd11, %r12, 2;
	add.s64 	%rd12, %rd5, %rd11;
	ld.global.nc.u16 	%rs1, [%rd12];
	st.global.u16 	[%rd10], %rs1;
$L__BB7_2:
	ret;

}
	// .globl	_ZN8pygpukit3ops2nn33embedding_lookup_batch_f32_kernelEPKfPfPKiii
.visible .entry _ZN8pygpukit3ops2nn33embedding_lookup_batch_f32_kernelEPKfPfPKiii(
	.param .u64 .ptr .align 1 _ZN8pygpukit3ops2nn33embedding_lookup_batch_f32_kernelEPKfPfPKiii_param_0,
	.param .u64 .ptr .align 1 _ZN8pygpukit3ops2nn33embedding_lookup_batch_f32_kernelEPKfPfPKiii_param_1,
	.param .u64 .ptr .align 1 _ZN8pygpukit3ops2nn33embedding_lookup_batch_f32_kernelEPKfPfPKiii_param_2,
	.param .u32 _ZN8pygpukit3ops2nn33embedding_lookup_batch_f32_kernelEPKfPfPKiii_param_3,
	.param .u32 _ZN8pygpukit3ops2nn33embedding_lookup_batch_f32_kernelEPKfPfPKiii_param_4
)
{
	.reg .pred 	%p<2>;
	.reg .b32 	%r<13>;
	.reg .b32 	%f<2>;
	.reg .b64 	%rd<13>;

	ld.param.u64 	%rd1, [_ZN8pygpukit3ops2nn33embedding_lookup_batch_f32_kernelEPKfPfPKiii_param_0];
	ld.param.u64 	%rd2, [_ZN8pygpukit3ops2nn33embedding_lookup_batch_f32_kernelEPKfPfPKiii_param_1];
	ld.param.u64 	%rd3, [_ZN8pygpukit3ops2nn33embedding_lookup_batch_f32_kernelEPKfPfPKiii_param_2];
	ld.param.u32 	%r3, [_ZN8pygpukit3ops2nn33embedding_lookup_batch_f32_kernelEPKfPfPKiii_param_3];
	ld.param.u32 	%r2, [_ZN8pygpukit3ops2nn33embedding_lookup_batch_f32_kernelEPKfPfPKiii_param_4];
	mov.u32 	%r4, %ctaid.x;
	mov.u32 	%r5, %ntid.x;
	mov.u32 	%r6, %tid.x;
	mad.lo.s32 	%r1, %r4, %r5, %r6;
	mul.lo.s32 	%r7, %r2, %r3;
	setp.ge.s32 	%p1, %r1, %r7;
	@%p1 bra 	$L__BB8_2;
	cvta.to.global.u64 	%rd4, %rd3;
	cvta.to.global.u64 	%rd5, %rd1;
	cvta.to.global.u64 	%rd6, %rd2;
	div.s32 	%r8, %r1, %r2;
	mul.lo.s32 	%r9, %r8, %r2;
	sub.s32 	%r10, %r1, %r9;
	mul.wide.s32 	%rd7, %r8, 4;
	add.s64 	%rd8, %rd4, %rd7;
	ld.global.nc.u32 	%r11, [%rd8];
	mad.lo.s32 	%r12, %r11, %r2, %r10;
	mul.wide.s32 	%rd9, %r12, 4;
	add.s64 	%rd10, %rd5, %rd9;
	ld.global.nc.f32 	%f1, [%rd10];
	mul.wide.s32 	%rd11, %r1, 4;
	add.s64 	%rd12, %rd6, %rd11;
	st.global.f32 	[%rd12], %f1;
$L__BB8_2:
	ret;

}
	// .globl	_ZN8pygpukit3ops2nn31slice_rows_range_ptr_f16_kernelEPK6__halfPS2_PKiii
.visible .entry _ZN8pygpukit3ops2nn31slice_rows_range_ptr_f16_kernelEPK6__halfPS2_PKiii(
	.param .u64 .ptr .align 1 _ZN8pygpukit3ops2nn31slice_rows_range_ptr_f16_kernelEPK6__halfPS2_PKiii_param_0,
	.param .u64 .ptr .align 1 _ZN8pygpukit3ops2nn31slice_rows_range_ptr_f16_kernelEPK6__halfPS2_PKiii_param_1,
	.param .u64 .ptr .align 1 _ZN8pygpukit3ops2nn31slice_rows_range_ptr_f16_kernelEPK6__halfPS2_PKiii_param_2,
	.param .u32 _ZN8pygpukit3ops2nn31slice_rows_range_ptr_f16_kernelEPK6__halfPS2_PKiii_param_3,
	.param .u32 _ZN8pygpukit3ops2nn31slice_rows_range_ptr_f16_kernelEPK6__halfPS2_PKiii_param_4
)
{
	.reg .pred 	%p<2>;
	.reg .b16 	%rs<2>;
	.reg .b32 	%r<14>;
	.reg .b64 	%rd<11>;

	ld.param.u64 	%rd1, [_ZN8pygpukit3ops2nn31slice_rows_range_ptr_f16_kernelEPK6__halfPS2_PKiii_param_0];
	ld.param.u64 	%rd2, [_ZN8pygpukit3ops2nn31slice_rows_range_ptr_f16_kernelEPK6__halfPS2_PKiii_param_1];
	ld.param.u64 	%rd3, [_ZN8pygpukit3ops2nn31slice_rows_range_ptr_f16_kernelEPK6__halfPS2_PKiii_param_2];
	ld.param.u32 	%r4, [_ZN8pygpukit3ops2nn31slice_rows_range_ptr_f16_kernelEPK6__halfPS2_PKiii_param_3];
	ld.param.u32 	%r3, [_ZN8pygpukit3ops2nn31slice_rows_range_ptr_f16_kernelEPK6__halfPS2_PKiii_param_4];
	cvta.to.global.u64 	%rd4, %rd3;
	ld.volatile.global.u32 	%r1, [%rd4];
	mov.u32 	%r5, %ctaid.x;
	mov.u32 	%r6, %ntid.x;
	mov.u32 	%r7, %tid.x;
	mad.lo.s32 	%r2, %r5, %r6, %r7;
	mul.lo.s32 	%r8, %r3, %r4;
	setp.ge.s32 	%p1, %r2, %r8;
	@%p1 bra 	$L__BB9_2;
	cvta.to.global.u64 	%rd5, %rd1;
	cvta.to.global.u64 	%rd6, %rd2;
	div.s32 	%r9, %r2, %r3;
	mul.lo.s32 	%r10, %r9, %r3;
	sub.s32 	%r11, %r2, %r10;
	add.s32 	%r12, %r9, %r1;
	mul.wide.s32 	%rd7, %r2, 2;
	add.s64 	%rd8, %rd6, %rd7;
	mad.lo.s32 	%r13, %r12, %r3, %r11;
	mul.wide.s32 	%rd9, %r13, 2;
	add.s64 	%rd10, %rd5, %rd9;
	ld.global.nc.u16 	%rs1, [%rd10];
	st.global.u16 	[%rd8], %rs1;
$L__BB9_2:
	ret;

}
	// .globl	_ZN8pygpukit3ops2nn32slice_rows_range_ptr_bf16_kernelEPK13__nv_bfloat16PS2_PKiii
.visible .entry _ZN8pygpukit3ops2nn32slice_rows_range_ptr_bf16_kernelEPK13__nv_bfloat16PS2_PKiii(
	.param .u64 .ptr .align 1 _ZN8pygpukit3ops2nn32slice_rows_range_ptr_bf16_kernelEPK13__nv_bfloat16PS2_PKiii_param_0,
	.param .u64 .ptr .align 1 _ZN8pygpukit3ops2nn32slice_rows_range_ptr_bf16_kernelEPK13__nv_bfloat16PS2_PKiii_param_1,
	.param .u64 .ptr .align 1 _ZN8pygpukit3ops2nn32slice_rows_range_ptr_bf16_kernelEPK13__nv_bfloat16PS2_PKiii_param_2,
	.param .u32 _ZN8pygpukit3ops2nn32slice_rows_range_ptr_bf16_kernelEPK13__nv_bfloat16PS2_PKiii_param_3,
	.param .u32 _ZN8pygpukit3ops2nn32slice_rows_range_ptr_bf16_kernelEPK13__nv_bfloat16PS2_PKiii_param_4
)
{
	.reg .pred 	%p<2>;
	.reg .b16 	%rs<2>;
	.reg .b32 	%r<14>;
	.reg .b64 	%rd<11>;

	ld.param.u64 	%rd1, [_ZN8pygpukit3ops2nn32slice_rows_range_ptr_bf16_kernelEPK13__nv_bfloat16PS2_PKiii_param_0];
	ld.param.u64 	%rd2, [_ZN8pygpukit3ops2nn32slice_rows_range_ptr_bf16_kernelEPK13__nv_bfloat16PS2_PKiii_param_1];
	ld.param.u64 	%rd3, [_ZN8pygpukit3ops2nn32slice_rows_range_ptr_bf16_kernelEPK13__nv_bfloat16PS2_PKiii_param_2];
	ld.param.u32 	%r4, [_ZN8pygpukit3ops2nn32slice_rows_range_ptr_bf16_kernelEPK13__nv_bfloat16PS2_PKiii_param_3];
	ld.param.u32 	%r3, [_ZN8pygpukit3ops2nn32slice_rows_range_ptr_bf16_kernelEPK13__nv_bfloat16PS2_PKiii_param_4];
	cvta.to.global.u64 	%rd4, %rd3;
	ld.volatile.global.u32 	%r1, [%rd4];
	mov.u32 	%r5, %ctaid.x;
	mov.u32 	%r6, %ntid.x;
	mov.u32 	%r7, %tid.x;
	mad.lo.s32 	%r2, %r5, %r6, %r7;
	mul.lo.s32 	%r8, %r3, %r4;
	setp.ge.s32 	%p1, %r2, %r8;
	@%p1 bra 	$L__BB10_2;
	cvta.to.global.u64 	%rd5, %rd1;
	cvta.to.global.u64 	%rd6, %rd2;
	div.s32 	%r9, %r2, %r3;
	mul.lo.s32 	%r10, %r9, %r3;
	sub.s32 	%r11, %r2, %r10;
	add.s32 	%r12, %r9, %r1;
	mul.wide.s32 	%rd7, %r2, 2;
	add.s64 	%rd8, %rd6, %rd7;
	mad.lo.s32 	%r13, %r12, %r3, %r11;
	mul.wide.s32 	%rd9, %r13, 2;
	add.s64 	%rd10, %rd5, %rd9;
	ld.global.nc.u16 	%rs1, [%rd10];
	st.global.u16 	[%rd8], %rs1;
$L__BB10_2:
	ret;

}
	// .globl	_ZN8pygpukit3ops2nn31slice_rows_range_ptr_f32_kernelEPKfPfPKiii
.visible .entry _ZN8pygpukit3ops2nn31slice_rows_range_ptr_f32_kernelEPKfPfPKiii(
	.param .u64 .ptr .align 1 _ZN8pygpukit3ops2nn31slice_rows_range_ptr_f32_kernelEPKfPfPKiii_param_0,
	.param .u64 .ptr .align 1 _ZN8pygpukit3ops2nn31slice_rows_range_ptr_f32_kernelEPKfPfPKiii_param_1,
	.param .u64 .ptr .align 1 _ZN8pygpukit3ops2nn31slice_rows_range_ptr_f32_kernelEPKfPfPKiii_param_2,
	.param .u32 _ZN8pygpukit3ops2nn31slice_rows_range_ptr_f32_kernelEPKfPfPKiii_param_3,
	.param .u32 _ZN8pygpukit3ops2nn31slice_rows_range_ptr_f32_kernelEPKfPfPKiii_param_4
)
{
	.reg .pred 	%p<2>;
	.reg .b32 	%r<14>;
	.reg .b32 	%f<2>;
	.reg .b64 	%rd<11>;

	ld.param.u64 	%rd1, [_ZN8pygpukit3ops2nn31slice_rows_range_ptr_f32_kernelEPKfPfPKiii_param_0];
	ld.param.u64 	%rd2, [_ZN8pygpukit3ops2nn31slice_rows_range_ptr_f32_kernelEPKfPfPKiii_param_1];
	ld.param.u64 	%rd3, [_ZN8pygpukit3ops2nn31slice_rows_range_ptr_f32_kernelEPKfPfPKiii_param_2];
	ld.param.u32 	%r4, [_ZN8pygpukit3ops2nn31slice_rows_range_ptr_f32_kernelEPKfPfPKiii_param_3];
	ld.param.u32 	%r3, [_ZN8pygpukit3ops2nn31slice_rows_range_ptr_f32_kernelEPKfPfPKiii_param_4];
	cvta.to.global.u64 	%rd4, %rd3;
	ld.volatile.global.u32 	%r1, [%rd4];
	mov.u32 	%r5, %ctaid.x;
	mov.u32 	%r6, %ntid.x;
	mov.u32 	%r7, %tid.x;
	mad.lo.s32 	%r2, %r5, %r6, %r7;
	mul.lo.s32 	%r8, %r3, %r4;
	setp.ge.s32 	%p1, %r2, %r8;
	@%p1 bra 	$L__BB11_2;
	cvta.to.global.u64 	%rd5, %rd1;
	cvta.to.global.u64 	%rd6, %rd2;
	div.s32 	%r9, %r2, %r3;
	mul.lo.s32 	%r10, %r9, %r3;
	sub.s32 	%r11, %r2, %r10;
	add.s32 	%r12, %r9, %r1;
	mad.lo.s32 	%r13, %r12, %r3, %r11;
	mul.wide.s32 	%rd7, %r13, 4;
	add.s64 	%rd8, %rd5, %rd7;
	ld.global.nc.f32 	%f1, [%rd8];
	mul.wide.s32 	%rd9, %r2, 4;
	add.s64 	%rd10, %rd6, %rd9;
	st.global.f32 	[%rd10], %f1;
$L__BB11_2:
	ret;

}


// ===== COMPILED SASS (sm_100) =====

	.target	sm_100

	.elftype	@"ET_EXEC"


//--------------------- .note.nv.tkinfo           --------------------------
	.section	.note.nv.tkinfo,"",@"SHT_NOTE"
	.sectionflags	@"SHF_NOTE_NV_TKINFO"
	.tkinfo
        /*0018*/ 	.word	0x00000002
        /*0030*/ 	.string	""
        /*0030*/ 	.string	"ptxas"
        /*0030*/ 	.string	"Cuda compilation tools, release 13.0, V13.0.88"
        /*0030*/ 	.string	"Build cuda_13.0.r13.0/compiler.36424714_0"
        /*0030*/ 	.string	"-arch sm_100 -m 64 "



//--------------------- .note.nv.cuinfo           --------------------------
	.section	.note.nv.cuinfo,"",@"SHT_NOTE"
	.sectionflags	@"SHF_NOTE_NV_CUINFO"
        /*0018*/ 	.short	0x0002
        /*001a*/ 	.short	0x0064
        /*001c*/ 	.short	0x0082
	.zero		2


//--------------------- .nv.info                  --------------------------
	.section	.nv.info,"",@"SHT_CUDA_INFO"
	.align	4


	//----- nvinfo : EIATTR_REGCOUNT
	.align		4
        /*0000*/ 	.byte	0x04, 0x2f
        /*0002*/ 	.short	(.L_1 - .L_0)
	.align		4
.L_0:
        /*0004*/ 	.word	index@(_ZN8pygpukit3ops2nn27embedding_lookup_f16_kernelEPK6__halfPS2_ii)
        /*0008*/ 	.word	0x0000000a


	//----- nvinfo : EIATTR_FRAME_SIZE
	.align		4
.L_1:
        /*000c*/ 	.byte	0x04, 0x11
        /*000e*/ 	.short	(.L_3 - .L_2)
	.align		4
.L_2:
        /*0010*/ 	.word	index@(_ZN8pygpukit3ops2nn27embedding_lookup_f16_kernelEPK6__halfPS2_ii)
        /*0014*/ 	.word	0x00000000


	//----- nvinfo : EIATTR_REGCOUNT
	.align		4
.L_3:
        /*0018*/ 	.byte	0x04, 0x2f
        /*001a*/ 	.short	(.L_5 - .L_4)
	.align		4
.L_4:
        /*001c*/ 	.word	index@(_ZN8pygpukit3ops2nn28embedding_lookup_bf16_kernelEPK13__nv_bfloat16PS2_ii)
        /*0020*/ 	.word	0x0000000a


	//----- nvinfo : EIATTR_FRAME_SIZE
	.align		4
.L_5:
        /*0024*/ 	.byte	0x04, 0x11
        /*0026*/ 	.short	(.L_7 - .L_6)
	.align		4
.L_6:
        /*0028*/ 	.word	index@(_ZN8pygpukit3ops2nn28embedding_lookup_bf16_kernelEPK13__nv_bfloat16PS2_ii)
        /*002c*/ 	.word	0x00000000


	//----- nvinfo : EIATTR_REGCOUNT
	.align		4
.L_7:
        /*0030*/ 	.byte	0x04, 0x2f
        /*0032*/ 	.short	(.L_9 - .L_8)
	.align		4
.L_8:
        /*0034*/ 	.word	index@(_ZN8pygpukit3ops2nn27embedding_lookup_f32_kernelEPKfPfii)
        /*0038*/ 	.word	0x0000000a


	//----- nvinfo : EIATTR_FRAME_SIZE
	.align		4
.L_9:
        /*003c*/ 	.byte	0x04, 0x11
        /*003e*/ 	.short	(.L_11 - .L_10)
	.align		4
.L_10:
        /*0040*/ 	.word	index@(_ZN8pygpukit3ops2nn27embedding_lookup_f32_kernelEPKfPfii)
        /*0044*/ 	.word	0x00000000


	//----- nvinfo : EIATTR_REGCOUNT
	.align		4
.L_11:
        /*0048*/ 	.byte	0x04, 0x2f
        /*004a*/ 	.short	(.L_13 - .L_12)
	.align		4
.L_12:
        /*004c*/ 	.word	index@(_ZN8pygpukit3ops2nn31embedding_lookup_f16_kernel_ptrEPK6__halfPS2_iPKi)
        /*0050*/ 	.word	0x0000000a


	//----- nvinfo : EIATTR_FRAME_SIZE
	.align		4
.L_13:
        /*0054*/ 	.byte	0x04, 0x11
        /*0056*/ 	.short	(.L_15 - .L_14)
	.align		4
.L_14:
        /*0058*/ 	.word	index@(_ZN8pygpukit3ops2nn31embedding_lookup_f16_kernel_ptrEPK6__halfPS2_iPKi)
        /*005c*/ 	.word	0x00000000


	//----- nvinfo : EIATTR_REGCOUNT
	.align		4
.L_15:
        /*0060*/ 	.byte	0x04, 0x2f
        /*0062*/ 	.short	(.L_17 - .L_16)
	.align		4
.L_16:
        /*0064*/ 	.word	index@(_ZN8pygpukit3ops2nn32embedding_lookup_bf16_kernel_ptrEPK13__nv_bfloat16PS2_iPKi)
        /*0068*/ 	.word	0x0000000a


	//----- nvinfo : EIATTR_FRAME_SIZE
	.align		4
.L_17:
        /*006c*/ 	.byte	0x04, 0x11
        /*006e*/ 	.short	(.L_19 - .L_18)
	.align		4
.L_18:
        /*0070*/ 	.word	index@(_ZN8pygpukit3ops2nn32embedding_lookup_bf16_kernel_ptrEPK13__nv_bfloat16PS2_iPKi)
        /*0074*/ 	.word	0x00000000


	//----- nvinfo : EIATTR_REGCOUNT
	.align		4
.L_19:
        /*0078*/ 	.byte	0x04, 0x2f
        /*007a*/ 	.short	(.L_21 - .L_20)
	.align		4
.L_20:
        /*007c*/ 	.word	index@(_ZN8pygpukit3ops2nn31embedding_lookup_f32_kernel_ptrEPKfPfiPKi)
        /*0080*/ 	.word	0x0000000a


	//----- nvinfo : EIATTR_FRAME_SIZE
	.align		4
.L_21:
        /*0084*/ 	.byte	0x04, 0x11
        /*0086*/ 	.short	(.L_23 - .L_22)
	.align		4
.L_22:
        /*0088*/ 	.word	index@(_ZN8pygpukit3ops2nn31embedding_lookup_f32_kernel_ptrEPKfPfiPKi)
        /*008c*/ 	.word	0x00000000


	//----- nvinfo : EIATTR_REGCOUNT
	.align		4
.L_23:
        /*0090*/ 	.byte	0x04, 0x2f
        /*0092*/ 	.short	(.L_25 - .L_24)
	.align		4
.L_24:
        /*0094*/ 	.word	index@(_ZN8pygpukit3ops2nn33embedding_lookup_batch_f16_kernelEPK6__halfPS2_PKiii)
        /*0098*/ 	.word	0x0000000c


	//----- nvinfo : EIATTR_FRAME_SIZE
	.align		4
.L_25:
        /*009c*/ 	.byte	0x04, 0x11
        /*009e*/ 	.short	(.L_27 - .L_26)
	.align		4
.L_26:
        /*00a0*/ 	.word	index@(_ZN8pygpukit3ops2nn33embedding_lookup_batch_f16_kernelEPK6__halfPS2_PKiii)
        /*00a4*/ 	.word	0x00000000


	//----- nvinfo : EIATTR_REGCOUNT
	.align		4
.L_27:
        /*00a8*/ 	.byte	0x04, 0x2f
        /*00aa*/ 	.short	(.L_29 - .L_28)
	.align		4
.L_28:
        /*00ac*/ 	.word	index@(_ZN8pygpukit3ops2nn34embedding_lookup_batch_bf16_kernelEPK13__nv_bfloat16PS2_PKiii)
        /*00b0*/ 	.word	0x0000000c


	//----- nvinfo : EIATTR_FRAME_SIZE
	.align		4
.L_29:
        /*00b4*/ 	.byte	0x04, 0x11
        /*00b6*/ 	.short	(.L_31 - .L_30)
	.align		4
.L_30:
        /*00b8*/ 	.word	index@(_ZN8pygpukit3ops2nn34embedding_lookup_batch_bf16_kernelEPK13__nv_bfloat16PS2_PKiii)
        /*00bc*/ 	.word	0x00000000


	//----- nvinfo : EIATTR_REGCOUNT
	.align		4
.L_31:
        /*00c0*/ 	.byte	0x04, 0x2f
        /*00c2*/ 	.short	(.L_33 - .L_32)
	.align		4
.L_32:
        /*00c4*/ 	.word	index@(_ZN8pygpukit3ops2nn33embedding_lookup_batch_f32_kernelEPKfPfPKiii)
        /*00c8*/ 	.word	0x0000000c


	//----- nvinfo : EIATTR_FRAME_SIZE
	.align		4
.L_33:
        /*00cc*/ 	.byte	0x04, 0x11
        /*00ce*/ 	.short	(.L_35 - .L_34)
	.align		4
.L_34:
        /*00d0*/ 	.word	index@(_ZN8pygpukit3ops2nn33embedding_lookup_batch_f32_kernelEPKfPfPKiii)
        /*00d4*/ 	.word	0x00000000


	//----- nvinfo : EIATTR_REGCOUNT
	.align		4
.L_35:
        /*00d8*/ 	.byte	0x04, 0x2f
        /*00da*/ 	.short	(.L_37 - .L_36)
	.align		4
.L_36:
        /*00dc*/ 	.word	index@(_ZN8pygpukit3ops2nn31slice_rows_range_ptr_f16_kernelEPK6__halfPS2_PKiii)
        /*00e0*/ 	.word	0x0000000c


	//----- nvinfo : EIATTR_FRAME_SIZE
	.align		4
.L_37:
        /*00e4*/ 	.byte	0x04, 0x11
        /*00e6*/ 	.short	(.L_39 - .L_38)
	.align		4
.L_38:
        /*00e8*/ 	.word	index@(_ZN8pygpukit3ops2nn31slice_rows_range_ptr_f16_kernelEPK6__halfPS2_PKiii)
        /*00ec*/ 	.word	0x00000000


	//----- nvinfo : EIATTR_REGCOUNT
	.align		4
.L_39:
        /*00f0*/ 	.byte	0x04, 0x2f
        /*00f2*/ 	.short	(.L_41 - .L_40)
	.align		4
.L_40:
        /*00f4*/ 	.word	index@(_ZN8pygpukit3ops2nn32slice_rows_range_ptr_bf16_kernelEPK13__nv_bfloat16PS2_PKiii)
        /*00f8*/ 	.word	0x0000000c


	//----- nvinfo : EIATTR_FRAME_SIZE
	.align		4
.L_41:
        /*00fc*/ 	.byte	0x04, 0x11
        /*00fe*/ 	.short	(.L_43 - .L_42)
	.align		4
.L_42:
        /*0100*/ 	.word	index@(_ZN8pygpukit3ops2nn32slice_rows_range_ptr_bf16_kernelEPK13__nv_bfloat16PS2_PKiii)
        /*0104*/ 	.word	0x00000000


	//----- nvinfo : EIATTR_REGCOUNT
	.align		4
.L_43:
        /*0108*/ 	.byte	0x04, 0x2f
        /*010a*/ 	.short	(.L_45 - .L_44)
	.align		4
.L_44:
        /*010c*/ 	.word	index@(_ZN8pygpukit3ops2nn31slice_rows_range_ptr_f32_kernelEPKfPfPKiii)
        /*0110*/ 	.word	0x0000000c


	//----- nvinfo : EIATTR_FRAME_SIZE
	.align		4
.L_45:
        /*0114*/ 	.byte	0x04, 0x11
        /*0116*/ 	.short	(.L_47 - .L_46)
	.align		4
.L_46:
        /*0118*/ 	.word	index@(_ZN8pygpukit3ops2nn31slice_rows_range_ptr_f32_kernelEPKfPfPKiii)
        /*011c*/ 	.word	0x00000000


	//----- nvinfo : EIATTR_MIN_STACK_SIZE
	.align		4
.L_47:
        /*0120*/ 	.byte	0x04, 0x12
        /*0122*/ 	.short	(.L_49 - .L_48)
	.align		4
.L_48:
        /*0124*/ 	.word	index@(_ZN8pygpukit3ops2nn31slice_rows_range_ptr_f32_kernelEPKfPfPKiii)
        /*0128*/ 	.word	0x00000000


	//----- nvinfo : EIATTR_MIN_STACK_SIZE
	.align		4
.L_49:
        /*012c*/ 	.byte	0x04, 0x12
        /*012e*/ 	.short	(.L_51 - .L_50)
	.align		4
.L_50:
        /*0130*/ 	.word	index@(_ZN8pygpukit3ops2nn32slice_rows_range_ptr_bf16_kernelEPK13__nv_bfloat16PS2_PKiii)
        /*0134*/ 	.word	0x00000000


	//----- nvinfo : EIATTR_MIN_STACK_SIZE
	.align		4
.L_51:
        /*0138*/ 	.byte	0x04, 0x12
        /*013a*/ 	.short	(.L_53 - .L_52)
	.align		4
.L_52:
        /*013c*/ 	.word	index@(_ZN8pygpukit3ops2nn31slice_rows_range_ptr_f16_kernelEPK6__halfPS2_PKiii)
        /*0140*/ 	.word	0x00000000


	//----- nvinfo : EIATTR_MIN_STACK_SIZE
	.align		4
.L_53:
        /*0144*/ 	.byte	0x04, 0x12
        /*0146*/ 	.short	(.L_55 - .L_54)
	.align		4
.L_54:
        /*0148*/ 	.word	index@(_ZN8pygpukit3ops2nn33embedding_lookup_batch_f32_kernelEPKfPfPKiii)
        /*014c*/ 	.word	0x00000000


	//----- nvinfo : EIATTR_MIN_STACK_SIZE
	.align		4
.L_55:
        /*0150*/ 	.byte	0x04, 0x12
        /*0152*/ 	.short	(.L_57 - .L_56)
	.align		4
.L_56:
        /*0154*/ 	.word	index@(_ZN8pygpukit3ops2nn34embedding_lookup_batch_bf16_kernelEPK13__nv_bfloat16PS2_PKiii)
        /*0158*/ 	.word	0x00000000


	//----- nvinfo : EIATTR_MIN_STACK_SIZE
	.align		4
.L_57:
        /*015c*/ 	.byte	0x04, 0x12
        /*015e*/ 	.short	(.L_59 - .L_58)
	.align		4
.L_58:
        /*0160*/ 	.word	index@(_ZN8pygpukit3ops2nn33embedding_lookup_batch_f16_kernelEPK6__halfPS2_PKiii)
        /*0164*/ 	.word	0x00000000


	//----- nvinfo : EIATTR_MIN_STACK_SIZE
	.align		4
.L_59:
        /*0168*/ 	.byte	0x04, 0x12
        /*016a*/ 	.short	(.L_61 - .L_60)
	.align		4
.L_60:
        /*016c*/ 	.word	index@(_ZN8pygpukit3ops2nn31embedding_lookup_f32_kernel_ptrEPKfPfiPKi)
        /*0170*/ 	.word	0x00000000


	//----- nvinfo : EIATTR_MIN_STACK_SIZE
	.align		4
.L_61:
        /*0174*/ 	.byte	0x04, 0x12
        /*0176*/ 	.short	(.L_63 - .L_62)
	.align		4
.L_62:
        /*0178*/ 	.word	index@(_ZN8pygpukit3ops2nn32embedding_lookup_bf16_kernel_ptrEPK13__nv_bfloat16PS2_iPKi)
        /*017c*/ 	.word	0x00000000


	//----- nvinfo : EIATTR_MIN_STACK_SIZE
	.align		4
.L_63:
        /*0180*/ 	.byte	0x04, 0x12
        /*0182*/ 	.short	(.L_65 - .L_64)
	.align		4
.L_64:
        /*0184*/ 	.word	index@(_ZN8pygpukit3ops2nn31embedding_lookup_f16_kernel_ptrEPK6__halfPS2_iPKi)
        /*0188*/ 	.word	0x00000000


	//----- nvinfo : EIATTR_MIN_STACK_SIZE
	.align		4
.L_65:
        /*018c*/ 	.byte	0x04, 0x12
        /*018e*/ 	.short	(.L_67 - .L_66)
	.align		4
.L_66:
        /*0190*/ 	.word	index@(_ZN8pygpukit3ops2nn27embedding_lookup_f32_kernelEPKfPfii)
        /*0194*/ 	.word	0x00000000


	//----- nvinfo : EIATTR_MIN_STACK_SIZE
	.align		4
.L_67:
        /*0198*/ 	.byte	0x04, 0x12
        /*019a*/ 	.short	(.L_69 - .L_68)
	.align		4
.L_68:
        /*019c*/ 	.word	index@(_ZN8pygpukit3ops2nn28embedding_lookup_bf16_kernelEPK13__nv_bfloat16PS2_ii)
        /*01a0*/ 	.word	0x00000000


	//----- nvinfo : EIATTR_MIN_STACK_SIZE
	.align		4
.L_69:
        /*01a4*/ 	.byte	0x04, 0x12
        /*01a6*/ 	.short	(.L_71 - .L_70)
	.align		4
.L_70:
        /*01a8*/ 	.word	index@(_ZN8pygpukit3ops2nn27embedding_lookup_f16_kernelEPK6__halfPS2_ii)
        /*01ac*/ 	.word	0x00000000
.L_71:


//--------------------- .nv.compat                --------------------------
	.section	.nv.compat,"",@"SHT_CUDA_COMPAT_INFO"
	.align	4
        /*0000*/ 	.byte	0x02, 0x09, 0x00, 0x00, 0x02, 0x02, 0x01, 0x00, 0x02, 0x05, 0x05, 0x00, 0x03, 0x07, 0x01, 0x01
        /*0010*/ 	.byte	0x02, 0x03, 0x00, 0x00, 0x02, 0x06, 0x01, 0x00, 0x04, 0x0b, 0x08, 0x00, 0x09, 0x00, 0x00, 0x00
        /*0020*/ 	.byte	0x00, 0x00, 0x00, 0x00


//--------------------- .nv.info._ZN8pygpukit3ops2nn31slice_rows_range_ptr_f32_kernelEPKfPfPKiii --------------------------
	.section	.nv.info._ZN8pygpukit3ops2nn31slice_rows_range_ptr_f32_kernelEPKfPfPKiii,"",@"SHT_CUDA_INFO"
	.sectionflags	@""
	.align	4


	//----- nvinfo : EIATTR_CUDA_API_VERSION
	.align		4
        /*0000*/ 	.byte	0x04, 0x37
        /*0002*/ 	.short	(.L_73 - .L_72)
.L_72:
        /*0004*/ 	.word	0x00000082


	//----- nvinfo : EIATTR_KPARAM_INFO
	.align		4
.L_73:
        /*0008*/ 	.byte	0x04, 0x17
        /*000a*/ 	.short	(.L_75 - .L_74)
.L_74:
        /*000c*/ 	.word	0x00000000
        /*0010*/ 	.short	0x0004
        /*0012*/ 	.short	0x001c
        /*0014*/ 	.byte	0x00, 0xf0, 0x11, 0x00


	//----- nvinfo : EIATTR_KPARAM_INFO
	.align		4
.L_75:
        /*0018*/ 	.byte	0x04, 0x17
        /*001a*/ 	.short	(.L_77 - .L_76)
.L_76:
        /*001c*/ 	.word	0x00000000
        /*0020*/ 	.short	0x0003
        /*0022*/ 	.short	0x0018
        /*0024*/ 	.byte	0x00, 0xf0, 0x11, 0x00


	//----- nvinfo : EIATTR_KPARAM_INFO
	.align		4
.L_77:
        /*0028*/ 	.byte	0x04, 0x17
        /*002a*/ 	.short	(.L_79 - .L_78)
.L_78:
        /*002c*/ 	.word	0x00000000
        /*0030*/ 	.short	0x0002
        /*0032*/ 	.short	0x0010
        /*0034*/ 	.byte	0x00, 0xf5, 0x21, 0x00


	//----- nvinfo : EIATTR_KPARAM_INFO
	.align		4
.L_79:
        /*0038*/ 	.byte	0x04, 0x17
        /*003a*/ 	.short	(.L_81 - .L_80)
.L_80:
        /*003c*/ 	.word	0x00000000
        /*0040*/ 	.short	0x0001
        /*0042*/ 	.short	0x0008
        /*0044*/ 	.byte	0x00, 0xf5, 0x21, 0x00


	//----- nvinfo : EIATTR_KPARAM_INFO
	.align		4
.L_81:
        /*0048*/ 	.byte	0x04, 0x17
        /*004a*/ 	.short	(.L_83 - .L_82)
.L_82:
        /*004c*/ 	.word	0x00000000
        /*0050*/ 	.short	0x0000
        /*0052*/ 	.short	0x0000
        /*0054*/ 	.byte	0x00, 0xf5, 0x21, 0x00


	//----- nvinfo : EIATTR_SPARSE_MMA_MASK
	.align		4
.L_83:
        /*0058*/ 	.byte	0x03, 0x50
        /*005a*/ 	.short	0x0000


	//----- nvinfo : EIATTR_MAXREG_COUNT
	.align		4
        /*005c*/ 	.byte	0x03, 0x1b
        /*005e*/ 	.short	0x00ff


	//----- nvinfo : EIATTR_MERCURY_ISA_VERSION
	.align		4
        /*0060*/ 	.byte	0x03, 0x5f
        /*0062*/ 	.short	0x0101


	//----- nvinfo : EIATTR_VRC_CTA_INIT_COUNT
	.align		4
        /*0064*/ 	.byte	0x02, 0x4a
	.zero		1
	.zero		1


	//----- nvinfo : EIATTR_EXIT_INSTR_OFFSETS
	.align		4
        /*0068*/ 	.byte	0x04, 0x1c
        /*006a*/ 	.short	(.L_85 - .L_84)


	//   ....[0]....
.L_84:
        /*006c*/ 	.word	0x000000b0


	//   ....[1]....
        /*0070*/ 	.word	0x000002e0


	//----- nvinfo : EIATTR_CBANK_PARAM_SIZE
	.align		4
.L_85:
        /*0074*/ 	.byte	0x03, 0x19
        /*0076*/ 	.short	0x0020


	//----- nvinfo : EIATTR_PARAM_CBANK
	.align		4
        /*0078*/ 	.byte	0x04, 0x0a
        /*007a*/ 	.short	(.L_87 - .L_86)
	.align		4
.L_86:
        /*007c*/ 	.word	index@(.nv.constant0._ZN8pygpukit3ops2nn31slice_rows_range_ptr_f32_kernelEPKfPfPKiii)
        /*0080*/ 	.short	0x0380
        /*0082*/ 	.short	0x0020


	//----- nvinfo : EIATTR_SW_WAR
	.align		4
.L_87:
        /*0084*/ 	.byte	0x04, 0x36
        /*0086*/ 	.short	(.L_89 - .L_88)
.L_88:
        /*0088*/ 	.word	0x00000008
.L_89:


//--------------------- .nv.info._ZN8pygpukit3ops2nn32slice_rows_range_ptr_bf16_kernelEPK13__nv_bfloat16PS2_PKiii --------------------------
	.section	.nv.info._ZN8pygpukit3ops2nn32slice_rows_range_ptr_bf16_kernelEPK13__nv_bfloat16PS2_PKiii,"",@"SHT_CUDA_INFO"
	.sectionflags	@""
	.align	4


	//----- nvinfo : EIATTR_CUDA_API_VERSION
	.align		4
        /*0000*/ 	.byte	0x04, 0x37
        /*0002*/ 	.short	(.L_91 - .L_90)
.L_90:
        /*0004*/ 	.word	0x00000082


	//----- nvinfo : EIATTR_KPARAM_INFO
	.align		4
.L_91:
        /*0008*/ 	.byte	0x04, 0x17
        /*000a*/ 	.short	(.L_93 - .L_92)
.L_92:
        /*000c*/ 	.word	0x00000000
        /*0010*/ 	.short	0x0004
        /*0012*/ 	.short	0x001c
        /*0014*/ 	.byte	0x00, 0xf0, 0x11, 0x00


	//----- nvinfo : EIATTR_KPARAM_INFO
	.align		4
.L_93:
        /*0018*/ 	.byte	0x04, 0x17
        /*001a*/ 	.short	(.L_95 - .L_94)
.L_94:
        /*001c*/ 	.word	0x00000000
        /*0020*/ 	.short	0x0003
        /*0022*/ 	.short	0x0018
        /*0024*/ 	.byte	0x00, 0xf0, 0x11, 0x00


	//----- nvinfo : EIATTR_KPARAM_INFO
	.align		4
.L_95:
        /*0028*/ 	.byte	0x04, 0x17
        /*002a*/ 	.short	(.L_97 - .L_96)
.L_96:
        /*002c*/ 	.word	0x00000000
        /*0030*/ 	.short	0x0002
        /*0032*/ 	.short	0x0010
        /*0034*/ 	.byte	0x00, 0xf5, 0x21, 0x00


	//----- nvinfo : EIATTR_KPARAM_INFO
	.align		4
.L_97:
        /*0038*/ 	.byte	0x04, 0x17
        /*003a*/ 	.short	(.L_99 - .L_98)
.L_98:
        /*003c*/ 	.word	0x00000000
        /*0040*/ 	.short	0x0001
        /*0042*/ 	.short	0x0008
        /*0044*/ 	.byte	0x00, 0xf5, 0x21, 0x00


	//----- nvinfo : EIATTR_KPARAM_INFO
	.align		4
.L_99:
        /*0048*/ 	.byte	0x04, 0x17
        /*004a*/ 	.short	(.L_101 - .L_100)
.L_100:
        /*004c*/ 	.word	0x00000000
        /*0050*/ 	.short	0x0000
        /*0052*/ 	.short	0x0000
        /*0054*/ 	.byte	0x00, 0xf5, 0x21, 0x00


	//----- nvinfo : EIATTR_SPARSE_MMA_MASK
	.align		4
.L_101:
        /*0058*/ 	.byte	0x03, 0x50
        /*005a*/ 	.short	0x0000


	//----- nvinfo : EIATTR_MAXREG_COUNT
	.align		4
        /*005c*/ 	.byte	0x03, 0x1b
        /*005e*/ 	.short	0x00ff


	//----- nvinfo : EIATTR_MERCURY_ISA_VERSION
	.align		4
        /*0060*/ 	.byte	0x03, 0x5f
        /*0062*/ 	.short	0x0101


	//----- nvinfo : EIATTR_VRC_CTA_INIT_COUNT
	.align		4
        /*0064*/ 	.byte	0x02, 0x4a
	.zero		1
	.zero		1


	//----- nvinfo : EIATTR_EXIT_INSTR_OFFSETS
	.align		4
        /*0068*/ 	.byte	0x04, 0x1c
        /*006a*/ 	.short	(.L_103 - .L_102)


	//   ....[0]....
.L_102:
        /*006c*/ 	.word	0x000000b0


	//   ....[1]....
        /*0070*/ 	.word	0x000002e0


	//----- nvinfo : EIATTR_CBANK_PARAM_SIZE
	.align		4
.L_103:
        /*0074*/ 	.byte	0x03, 0x19
        /*0076*/ 	.short	0x0020


	//----- nvinfo : EIATTR_PARAM_CBANK
	.align		4
        /*0078*/ 	.byte	0x04, 0x0a
        /*007a*/ 	.short	(.L_105 - .L_104)
	.align		4
.L_104:
        /*007c*/ 	.word	index@(.nv.constant0._ZN8pygpukit3ops2nn32slice_rows_range_ptr_bf16_kernelEPK13__nv_bfloat16PS2_PKiii)
        /*0080*/ 	.short	0x0380
        /*0082*/ 	.short	0x0020


	//----- nvinfo : EIATTR_SW_WAR
	.align		4
.L_105:
        /*0084*/ 	.byte	0x04, 0x36
        /*0086*/ 	.short	(.L_107 - .L_106)
.L_106:
        /*0088*/ 	.word	0x00000008
.L_107:


//--------------------- .nv.info._ZN8pygpukit3ops2nn31slice_rows_range_ptr_f16_kernelEPK6__halfPS2_PKiii --------------------------
	.section	.nv.info._ZN8pygpukit3ops2nn31slice_rows_range_ptr_f16_kernelEPK6__halfPS2_PKiii,"",@"SHT_CUDA_INFO"
	.sectionflags	@""
	.align	4


	//----- nvinfo : EIATTR_CUDA_API_VERSION
	.align		4
        /*0000*/ 	.byte	0x04, 0x37
        /*0002*/ 	.short	(.L_109 - .L_108)
.L_108:
        /*0004*/ 	.word	0x00000082


	//----- nvinfo : EIATTR_KPARAM_INFO
	.align		4
.L_109:
        /*0008*/ 	.byte	0x04, 0x17
        /*000a*/ 	.short	(.L_111 - .L_110)
.L_110:
        /*000c*/ 	.word	0x00000000
        /*0010*/ 	.short	0x0004
        /*0012*/ 	.short	0x001c
        /*0014*/ 	.byte	0x00, 0xf0, 0x11, 0x00


	//----- nvinfo : EIATTR_KPARAM_INFO
	.align		4
.L_111:
        /*0018*/ 	.byte	0x04, 0x17
        /*001a*/ 	.short	(.L_113 - .L_112)
.L_112:
        /*001c*/ 	.word	0x00000000
        /*0020*/ 	.short	0x0003
        /*0022*/ 	.short	0x0018
        /*0024*/ 	.byte	0x00, 0xf0, 0x11, 0x00


	//----- nvinfo : EIATTR_KPARAM_INFO
	.align		4
.L_113:
        /*0028*/ 	.byte	0x04, 0x17
        /*002a*/ 	.short	(.L_115 - .L_114)
.L_114:
        /*002c*/ 	.word	0x00000000
        /*0030*/ 	.short	0x0002
        /*0032*/ 	.short	0x0010
        /*0034*/ 	.byte	0x00, 0xf5, 0x21, 0x00


	//----- nvinfo : EIATTR_KPARAM_INFO
	.align		4
.L_115:
        /*0038*/ 	.byte	0x04, 0x17
        /*003a*/ 	.short	(.L_117 - .L_116)
.L_116:
        /*003c*/ 	.word	0x00000000
        /*0040*/ 	.short	0x0001
        /*0042*/ 	.short	0x0008
        /*0044*/ 	.byte	0x00, 0xf5, 0x21, 0x00


	//----- nvinfo : EIATTR_KPARAM_INFO
	.align		4
.L_117:
        /*0048*/ 	.byte	0x04, 0x17
        /*004a*/ 	.short	(.L_119 - .L_118)
.L_118:
        /*004c*/ 	.word	0x00000000
        /*0050*/ 	.short	0x0000
        /*0052*/ 	.short	0x0000
        /*0054*/ 	.byte	0x00, 0xf5, 0x21, 0x00


	//----- nvinfo : EIATTR_SPARSE_MMA_MASK
	.align		4
.L_119:
        /*0058*/ 	.byte	0x03, 0x50
        /*005a*/ 	.short	0x0000


	//----- nvinfo : EIATTR_MAXREG_COUNT
	.align		4
        /*005c*/ 	.byte	0x03, 0x1b
        /*005e*/ 	.short	0x00ff


	//----- nvinfo : EIATTR_MERCURY_ISA_VERSION
	.align		4
        /*0060*/ 	.byte	0x03, 0x5f
        /*0062*/ 	.short	0x0101


	//----- nvinfo : EIATTR_VRC_CTA_INIT_COUNT
	.align		4
        /*0064*/ 	.byte	0x02, 0x4a
	.zero		1
	.zero		1


	//----- nvinfo : EIATTR_EXIT_INSTR_OFFSETS
	.align		4
        /*0068*/ 	.byte	0x04, 0x1c
        /*006a*/ 	.short	(.L_121 - .L_120)


	//   ....[0]....
.L_120:
        /*006c*/ 	.word	0x000000b0


	//   ....[1]....
        /*0070*/ 	.word	0x000002e0


	//----- nvinfo : EIATTR_CBANK_PARAM_SIZE
	.align		4
.L_121:
        /*0074*/ 	.byte	0x03, 0x19
        /*0076*/ 	.short	0x0020


	//----- nvinfo : EIATTR_PARAM_CBANK
	.align		4
        /*0078*/ 	.byte	0x04, 0x0a
        /*007a*/ 	.short	(.L_123 - .L_122)
	.align		4
.L_122:
        /*007c*/ 	.word	index@(.nv.constant0._ZN8pygpukit3ops2nn31slice_rows_range_ptr_f16_kernelEPK6__halfPS2_PKiii)
        /*0080*/ 	.short	0x0380
        /*0082*/ 	.short	0x0020


	//----- nvinfo : EIATTR_SW_WAR
	.align		4
.L_123:
        /*0084*/ 	.byte	0x04, 0x36
        /*0086*/ 	.short	(.L_125 - .L_124)
.L_124:
        /*0088*/ 	.word	0x00000008
.L_125:


//--------------------- .nv.info._ZN8pygpukit3ops2nn33embedding_lookup_batch_f32_kernelEPKfPfPKiii --------------------------
	.section	.nv.info._ZN8pygpukit3ops2nn33embedding_lookup_batch_f32_kernelEPKfPfPKiii,"",@"SHT_CUDA_INFO"
	.sectionflags	@""
	.align	4


	//----- nvinfo : EIATTR_CUDA_API_VERSION
	.align		4
        /*0000*/ 	.byte	0x04, 0x37
        /*0002*/ 	.short	(.L_127 - .L_126)
.L_126:
        /*0004*/ 	.word	0x00000082


	//----- nvinfo : EIATTR_KPARAM_INFO
	.align		4
.L_127:
        /*0008*/ 	.byte	0x04, 0x17
        /*000a*/ 	.short	(.L_129 - .L_128)
.L_128:
        /*000c*/ 	.word	0x00000000
        /*0010*/ 	.short	0x0004
        /*0012*/ 	.short	0x001c
        /*0014*/ 	.byte	0x00, 0xf0, 0x11, 0x00


	//----- nvinfo : EIATTR_KPARAM_INFO
	.align		4
.L_129:
        /*0018*/ 	.byte	0x04, 0x17
        /*001a*/ 	.short	(.L_131 - .L_130)
.L_130:
        /*001c*/ 	.word	0x00000000
        /*0020*/ 	.short	0x0003
        /*0022*/ 	.short	0x0018
        /*0024*/ 	.byte	0x00, 0xf0, 0x11, 0x00


	//----- nvinfo : EIATTR_KPARAM_INFO
	.align		4
.L_131:
        /*0028*/ 	.byte	0x04, 0x17
        /*002a*/ 	.short	(.L_133 - .L_132)
.L_132:
        /*002c*/ 	.word	0x00000000
        /*0030*/ 	.short	0x0002
        /*0032*/ 	.short	0x0010
        /*0034*/ 	.byte	0x00, 0xf5, 0x21, 0x00


	//----- nvinfo : EIATTR_KPARAM_INFO
	.align		4
.L_133:
        /*0038*/ 	.byte	0x04, 0x17
        /*003a*/ 	.short	(.L_135 - .L_134)
.L_134:
        /*003c*/ 	.word	0x00000000
        /*0040*/ 	.short	0x0001
        /*0042*/ 	.short	0x0008
        /*0044*/ 	.byte	0x00, 0xf5, 0x21, 0x00


	//----- nvinfo : EIATTR_KPARAM_INFO
	.align		4
.L_135:
        /*0048*/ 	.byte	0x04, 0x17
        /*004a*/ 	.short	(.L_137 - .L_136)
.L_136:
        /*004c*/ 	.word	0x00000000
        /*0050*/ 	.short	0x0000
        /*0052*/ 	.short	0x0000
        /*0054*/ 	.byte	0x00, 0xf5, 0x21, 0x00


	//----- nvinfo : EIATTR_SPARSE_MMA_MASK
	.align		4
.L_137:
        /*0058*/ 	.byte	0x03, 0x50
        /*005a*/ 	.short	0x0000


	//----- nvinfo : EIATTR_MAXREG_COUNT
	.align		4
        /*005c*/ 	.byte	0x03, 0x1b
        /*005e*/ 	.short	0x00ff


	//----- nvinfo : EIATTR_MERCURY_ISA_VERSION
	.align		4
        /*0060*/ 	.byte	0x03, 0x5f
        /*0062*/ 	.short	0x0101


	//----- nvinfo : EIATTR_VRC_CTA_INIT_COUNT
	.align		4
        /*0064*/ 	.byte	0x02, 0x4a
	.zero		1
	.zero		1


	//----- nvinfo : EIATTR_EXIT_INSTR_OFFSETS
	.align		4
        /*0068*/ 	.byte	0x04, 0x1c
        /*006a*/ 	.short	(.L_139 - .L_138)


	//   ....[0]....
.L_138:
        /*006c*/ 	.word	0x00000080


	//   ....[1]....
        /*0070*/ 	.word	0x000002e0


	//----- nvinfo : EIATTR_CBANK_PARAM_SIZE
	.align		4
.L_139:
        /*0074*/ 	.byte	0x03, 0x19
        /*0076*/ 	.short	0x0020


	//----- nvinfo : EIATTR_PARAM_CBANK
	.align		4
        /*0078*/ 	.byte	0x04, 0x0a
        /*007a*/ 	.short	(.L_141 - .L_140)
	.align		4
.L_140:
        /*007c*/ 	.word	index@(.nv.constant0._ZN8pygpukit3ops2nn33embedding_lookup_batch_f32_kernelEPKfPfPKiii)
        /*0080*/ 	.short	0x0380
        /*0082*/ 	.short	0x0020


	//----- nvinfo : EIATTR_SW_WAR
	.align		4
.L_141:
        /*0084*/ 	.byte	0x04, 0x36
        /*0086*/ 	.short	(.L_143 - .L_142)
.L_142:
        /*0088*/ 	.word	0x00000008
.L_143:


//--------------------- .nv.info._ZN8pygpukit3ops2nn34embedding_lookup_batch_bf16_kernelEPK13__nv_bfloat16PS2_PKiii --------------------------
	.section	.nv.info._ZN8pygpukit3ops2nn34embedding_lookup_batch_bf16_kernelEPK13__nv_bfloat16PS2_PKiii,"",@"SHT_CUDA_INFO"
	.sectionflags	@""
	.align	4


	//----- nvinfo : EIATTR_CUDA_API_VERSION
	.align		4
        /*0000*/ 	.byte	0x04, 0x37
        /*0002*/ 	.short	(.L_145 - .L_144)
.L_144:
        /*0004*/ 	.word	0x00000082


	//----- nvinfo : EIATTR_KPARAM_INFO
	.align		4
.L_145:
        /*0008*/ 	.byte	0x04, 0x17
        /*000a*/ 	.short	(.L_147 - .L_146)
.L_146:
        /*000c*/ 	.word	0x00000000
        /*0010*/ 	.short	0x0004
        /*0012*/ 	.short	0x001c
        /*0014*/ 	.byte	0x00, 0xf0, 0x11, 0x00


	//----- nvinfo : EIATTR_KPARAM_INFO
	.align		4
.L_147:
        /*0018*/ 	.byte	0x04, 0x17
        /*001a*/ 	.short	(.L_149 - .L_148)
.L_148:
        /*001c*/ 	.word	0x00000000
        /*0020*/ 	.short	0x0003
        /*0022*/ 	.short	0x0018
        /*0024*/ 	.byte	0x00, 0xf0, 0x11, 0x00


	//----- nvinfo : EIATTR_KPARAM_INFO
	.align		4
.L_149:
        /*0028*/ 	.byte	0x04, 0x17
        /*002a*/ 	.short	(.L_151 - .L_150)
.L_150:
        /*002c*/ 	.word	0x00000000
        /*0030*/ 	.short	0x0002
        /*0032*/ 	.short	0x0010
        /*0034*/ 	.byte	0x00, 0xf5, 0x21, 0x00


	//----- nvinfo : EIATTR_KPARAM_INFO
	.align		4
.L_151:
        /*0038*/ 	.byte	0x04, 0x17
        /*003a*/ 	.short	(.L_153 - .L_152)
.L_152:
        /*003c*/ 	.word	0x00000000
        /*0040*/ 	.short	0x0001
        /*0042*/ 	.short	0x0008
        /*0044*/ 	.byte	0x00, 0xf5, 0x21, 0x00


	//----- nvinfo : EIATTR_KPARAM_INFO
	.align		4
.L_153:
        /*0048*/ 	.byte	0x04, 0x17
        /*004a*/ 	.short	(.L_155 - .L_154)
.L_154:
        /*004c*/ 	.word	0x00000000
        /*0050*/ 	.short	0x0000
        /*0052*/ 	.short	0x0000
        /*0054*/ 	.byte	0x00, 0xf5, 0x21, 0x00


	//----- nvinfo : EIATTR_SPARSE_MMA_MASK
	.align		4
.L_155:
        /*0058*/ 	.byte	0x03, 0x50
        /*005a*/ 	.short	0x0000


	//----- nvinfo : EIATTR_MAXREG_COUNT
	.align		4
        /*005c*/ 	.byte	0x03, 0x1b
        /*005e*/ 	.short	0x00ff


	//----- nvinfo : EIATTR_MERCURY_ISA_VERSION
	.align		4
        /*0060*/ 	.byte	0x03, 0x5f
        /*0062*/ 	.short	0x0101


	//----- nvinfo : EIATTR_VRC_CTA_INIT_COUNT
	.align		4
        /*0064*/ 	.byte	0x02, 0x4a
	.zero		1
	.zero		1


	//----- nvinfo : EIATTR_EXIT_INSTR_OFFSETS
	.align		4
        /*0068*/ 	.byte	0x04, 0x1c
        /*006a*/ 	.short	(.L_157 - .L_156)


	//   ....[0]....
.L_156:
        /*006c*/ 	.word	0x00000080


	//   ....[1]....
        /*0070*/ 	.word	0x000002e0


	//----- nvinfo : EIATTR_CBANK_PARAM_SIZE
	.align		4
.L_157:
        /*0074*/ 	.byte	0x03, 0x19
        /*0076*/ 	.short	0x0020


	//----- nvinfo : EIATTR_PARAM_CBANK
	.align		4
        /*0078*/ 	.byte	0x04, 0x0a
        /*007a*/ 	.short	(.L_159 - .L_158)
	.align		4
.L_158:
        /*007c*/ 	.word	index@(.nv.constant0._ZN8pygpukit3ops2nn34embedding_lookup_batch_bf16_kernelEPK13__nv_bfloat16PS2_PKiii)
        /*0080*/ 	.short	0x0380
        /*0082*/ 	.short	0x0020


	//----- nvinfo : EIATTR_SW_WAR
	.align		4
.L_159:
        /*0084*/ 	.byte	0x04, 0x36
        /*0086*/ 	.short	(.L_161 - .L_160)
.L_160:
        /*0088*/ 	.word	0x00000008
.L_161:


//--------------------- .nv.info._ZN8pygpukit3ops2nn33embedding_lookup_batch_f16_kernelEPK6__halfPS2_PKiii --------------------------
	.section	.nv.info._ZN8pygpukit3ops2nn33embedding_lookup_batch_f16_kernelEPK6__halfPS2_PKiii,"",@"SHT_CUDA_INFO"
	.sectionflags	@""
	.align	4


	//----- nvinfo : EIATTR_CUDA_API_VERSION
	.align		4
        /*0000*/ 	.byte	0x04, 0x37
        /*0002*/ 	.short	(.L_163 - .L_162)
.L_162:
        /*0004*/ 	.word	0x00000082


	//----- nvinfo : EIATTR_KPARAM_INFO
	.align		4
.L_163:
        /*0008*/ 	.byte	0x04, 0x17
        /*000a*/ 	.short	(.L_165 - .L_164)
.L_164:
        /*000c*/ 	.word	0x00000000
        /*0010*/ 	.short	0x0004
        /*0012*/ 	.short	0x001c
        /*0014*/ 	.byte	0x00, 0xf0, 0x11, 0x00


	//----- nvinfo : EIATTR_KPARAM_INFO
	.align		4
.L_165:
        /*0018*/ 	.byte	0x04, 0x17
        /*001a*/ 	.short	(.L_167 - .L_166)
.L_166:
        /*001c*/ 	.word	0x00000000
        /*0020*/ 	.short	0x0003
        /*0022*/ 	.short	0x0018
        /*0024*/ 	.byte	0x00, 0xf0, 0x11, 0x00


	//----- nvinfo : EIATTR_KPARAM_INFO
	.align		4
.L_167:
        /*0028*/ 	.byte	0x04, 0x17
        /*002a*/ 	.short	(.L_169 - .L_168)
.L_168:
        /*002c*/ 	.word	0x00000000
        /*0030*/ 	.short	0x0002
        /*0032*/ 	.short	0x0010
        /*0034*/ 	.byte	0x00, 0xf5, 0x21, 0x00


	//----- nvinfo : EIATTR_KPARAM_INFO
	.align		4
.L_169:
        /*0038*/ 	.byte	0x04, 0x17
        /*003a*/ 	.short	(.L_171 - .L_170)
.L_170:
        /*003c*/ 	.word	0x00000000
        /*0040*/ 	.short	0x0001
        /*0042*/ 	.short	0x0008
        /*0044*/ 	.byte	0x00, 0xf5, 0x21, 0x00


	//----- nvinfo : EIATTR_KPARAM_INFO
	.align		4
.L_171:
        /*0048*/ 	.byte	0x04, 0x17
        /*004a*/ 	.short	(.L_173 - .L_172)
.L_172:
        /*004c*/ 	.word	0x00000000
        /*0050*/ 	.short	0x0000
        /*0052*/ 	.short	0x0000
        /*0054*/ 	.byte	0x00, 0xf5, 0x21, 0x00


	//----- nvinfo : EIATTR_SPARSE_MMA_MASK
	.align		4
.L_173:
        /*0058*/ 	.byte	0x03, 0x50
        /*005a*/ 	.short	0x0000


	//----- nvinfo : EIATTR_MAXREG_COUNT
	.align		4
        /*005c*/ 	.byte	0x03, 0x1b
        /*005e*/ 	.short	0x00ff


	//----- nvinfo : EIATTR_MERCURY_ISA_VERSION
	.align		4
        /*0060*/ 	.byte	0x03, 0x5f
        /*0062*/ 	.short	0x0101


	//----- nvinfo : EIATTR_VRC_CTA_INIT_COUNT
	.align		4
        /*0064*/ 	.byte	0x02, 0x4a
	.zero		1
	.zero		1


	//----- nvinfo : EIATTR_EXIT_INSTR_OFFSETS
	.align		4
        /*0068*/ 	.byte	0x04, 0x1c
        /*006a*/ 	.short	(.L_175 - .L_174)


	//   ....[0]....
.L_174:
        /*006c*/ 	.word	0x00000080


	//   ....[1]....
        /*0070*/ 	.word	0x000002e0


	//----- nvinfo : EIATTR_CBANK_PARAM_SIZE
	.align		4
.L_175:
        /*0074*/ 	.byte	0x03, 0x19
        /*0076*/ 	.short	0x0020


	//----- nvinfo : EIATTR_PARAM_CBANK
	.align		4
        /*0078*/ 	.byte	0x04, 0x0a
        /*007a*/ 	.short	(.L_177 - .L_176)
	.align		4
.L_176:
        /*007c*/ 	.word	index@(.nv.constant0._ZN8pygpukit3ops2nn33embedding_lookup_batch_f16_kernelEPK6__halfPS2_PKiii)
        /*0080*/ 	.short	0x0380
        /*0082*/ 	.short	0x0020


	//----- nvinfo : EIATTR_SW_WAR
	.align		4
.L_177:
        /*0084*/ 	.byte	0x04, 0x36
        /*0086*/ 	.short	(.L_179 - .L_178)
.L_178:
        /*0088*/ 	.word	0x00000008
.L_179:


//--------------------- .nv.info._ZN8pygpukit3ops2nn31embedding_lookup_f32_kernel_ptrEPKfPfiPKi --------------------------
	.section	.nv.info._ZN8pygpukit3ops2nn31embedding_lookup_f32_kernel_ptrEPKfPfiPKi,"",@"SHT_CUDA_INFO"
	.sectionflags	@""
	.align	4


	//----- nvinfo : EIATTR_CUDA_API_VERSION
	.align		4
        /*0000*/ 	.byte	0x04, 0x37
        /*0002*/ 	.short	(.L_181 - .L_180)
.L_180:
        /*0004*/ 	.word	0x00000082


	//----- nvinfo : EIATTR_KPARAM_INFO
	.align		4
.L_181:
        /*0008*/ 	.byte	0x04, 0x17
        /*000a*/ 	.short	(.L_183 - .L_182)
.L_182:
        /*000c*/ 	.word	0x00000000
        /*0010*/ 	.short	0x0003
        /*0012*/ 	.short	0x0018
        /*0014*/ 	.byte	0x00, 0xf5, 0x21, 0x00


	//----- nvinfo : EIATTR_KPARAM_INFO
	.align		4
.L_183:
        /*0018*/ 	.byte	0x04, 0x17
        /*001a*/ 	.short	(.L_185 - .L_184)
.L_184:
        /*001c*/ 	.word	0x00000000
        /*0020*/ 	.short	0x0002
        /*0022*/ 	.short	0x0010
        /*0024*/ 	.byte	0x00, 0xf0, 0x11, 0x00


	//----- nvinfo : EIATTR_KPARAM_INFO
	.align		4
.L_185:
        /*0028*/ 	.byte	0x04, 0x17
        /*002a*/ 	.short	(.L_187 - .L_186)
.L_186:
        /*002c*/ 	.word	0x00000000
        /*0030*/ 	.short	0x0001
        /*0032*/ 	.short	0x0008
        /*0034*/ 	.byte	0x00, 0xf5, 0x21, 0x00


	//----- nvinfo : EIATTR_KPARAM_INFO
	.align		4
.L_187:
        /*0038*/ 	.byte	0x04, 0x17
        /*003a*/ 	.short	(.L_189 - .L_188)
.L_188:
        /*003c*/ 	.word	0x00000000
        /*0040*/ 	.short	0x0000
        /*0042*/ 	.short	0x0000
        /*0044*/ 	.byte	0x00, 0xf5, 0x21, 0x00


	//----- nvinfo : EIATTR_SPARSE_MMA_MASK
	.align		4
.L_189:
        /*0048*/ 	.byte	0x03, 0x50
        /*004a*/ 	.short	0x0000


	//----- nvinfo : EIATTR_MAXREG_COUNT
	.align		4
        /*004c*/ 	.byte	0x03, 0x1b
        /*004e*/ 	.short	0x00ff


	//----- nvinfo : EIATTR_MERCURY_ISA_VERSION
	.align		4
        /*0050*/ 	.byte	0x03, 0x5f
        /*0052*/ 	.short	0x0101


	//----- nvinfo : EIATTR_VRC_CTA_INIT_COUNT
	.align		4
        /*0054*/ 	.byte	0x02, 0x4a
	.zero		1
	.zero		1


	//----- nvinfo : EIATTR_EXIT_INSTR_OFFSETS
	.align		4
        /*0058*/ 	.byte	0x04, 0x1c
        /*005a*/ 	.short	(.L_191 - .L_190)


	//   ....[0]....
.L_190:
        /*005c*/ 	.word	0x000000a0


	//   ....[1]....
        /*0060*/ 	.word	0x00000120


	//----- nvinfo : EIATTR_CBANK_PARAM_SIZE
	.align		4
.L_191:
        /*0064*/ 	.byte	0x03, 0x19
        /*0066*/ 	.short	0x0020


	//----- nvinfo : EIATTR_PARAM_CBANK
	.align		4
        /*0068*/ 	.byte	0x04, 0x0a
        /*006a*/ 	.short	(.L_193 - .L_192)
	.align		4
.L_192:
        /*006c*/ 	.word	index@(.nv.constant0._ZN8pygpukit3ops2nn31embedding_lookup_f32_kernel_ptrEPKfPfiPKi)
        /*0070*/ 	.short	0x0380
        /*0072*/ 	.short	0x0020


	//----- nvinfo : EIATTR_SW_WAR
	.align		4
.L_193:
        /*0074*/ 	.byte	0x04, 0x36
        /*0076*/ 	.short	(.L_195 - .L_194)
.L_194:
        /*0078*/ 	.word	0x00000008
.L_195:


//--------------------- .nv.info._ZN8pygpukit3ops2nn32embedding_lookup_bf16_kernel_ptrEPK13__nv_bfloat16PS2_iPKi --------------------------
	.section	.nv.info._ZN8pygpukit3ops2nn32embedding_lookup_bf16_kernel_ptrEPK13__nv_bfloat16PS2_iPKi,"",@"SHT_CUDA_INFO"
	.sectionflags	@""
	.align	4


	//----- nvinfo : EIATTR_CUDA_API_VERSION
	.align		4
        /*0000*/ 	.byte	0x04, 0x37
        /*0002*/ 	.short	(.L_197 - .L_196)
.L_196:
        /*0004*/ 	.word	0x00000082


	//----- nvinfo : EIATTR_KPARAM_INFO
	.align		4
.L_197:
        /*0008*/ 	.byte	0x04, 0x17
        /*000a*/ 	.short	(.L_199 - .L_198)
.L_198:
        /*000c*/ 	.word	0x00000000
        /*0010*/ 	.short	0x0003
        /*0012*/ 	.short	0x0018
        /*0014*/ 	.byte	0x00, 0xf5, 0x21, 0x00


	//----- nvinfo : EIATTR_KPARAM_INFO
	.align		4
.L_199:
        /*0018*/ 	.byte	0x04, 0x17
        /*001a*/ 	.short	(.L_201 - .L_200)
.L_200:
        /*001c*/ 	.word	0x00000000
        /*0020*/ 	.short	0x0002
        /*0022*/ 	.short	0x0010
        /*0024*/ 	.byte	0x00, 0xf0, 0x11, 0x00


	//----- nvinfo : EIATTR_KPARAM_INFO
	.align		4
.L_201:
        /*0028*/ 	.byte	0x04, 0x17
        /*002a*/ 	.short	(.L_203 - .L_202)
.L_202:
        /*002c*/ 	.word	0x00000000
        /*0030*/ 	.short	0x0001
        /*0032*/ 	.short	0x0008
        /*0034*/ 	.byte	0x00, 0xf5, 0x21, 0x00


	//----- nvinfo : EIATTR_KPARAM_INFO
	.align		4
.L_203:
        /*0038*/ 	.byte	0x04, 0x17
        /*003a*/ 	.short	(.L_205 - .L_204)
.L_204:
        /*003c*/ 	.word	0x00000000
        /*0040*/ 	.short	0x0000
        /*0042*/ 	.short	0x0000
        /*0044*/ 	.byte	0x00, 0xf5, 0x21, 0x00


	//----- nvinfo : EIATTR_SPARSE_MMA_MASK
	.align		4
.L_205:
        /*0048*/ 	.byte	0x03, 0x50
        /*004a*/ 	.short	0x0000


	//----- nvinfo : EIATTR_MAXREG_COUNT
	.align		4
        /*004c*/ 	.byte	0x03, 0x1b
        /*004e*/ 	.short	0x00ff


	//----- nvinfo : EIATTR_MERCURY_ISA_VERSION
	.align		4
        /*0050*/ 	.byte	0x03, 0x5f
        /*0052*/ 	.short	0x0101


	//----- nvinfo : EIATTR_VRC_CTA_INIT_COUNT
	.align		4
        /*0054*/ 	.byte	0x02, 0x4a
	.zero		1
	.zero		1


	//----- nvinfo : EIATTR_EXIT_INSTR_OFFSETS
	.align		4
        /*0058*/ 	.byte	0x04, 0x1c
        /*005a*/ 	.short	(.L_207 - .L_206)


	//   ....[0]....
.L_206:
        /*005c*/ 	.word	0x000000a0


	//   ....[1]....
        /*0060*/ 	.word	0x00000120


	//----- nvinfo : EIATTR_CBANK_PARAM_SIZE
	.align		4
.L_207:
        /*0064*/ 	.byte	0x03, 0x19
        /*0066*/ 	.short	0x0020


	//----- nvinfo : EIATTR_PARAM_CBANK
	.align		4
        /*0068*/ 	.byte	0x04, 0x0a
        /*006a*/ 	.short	(.L_209 - .L_208)
	.align		4
.L_208:
        /*006c*/ 	.word	index@(.nv.constant0._ZN8pygpukit3ops2nn32embedding_lookup_bf16_kernel_ptrEPK13__nv_bfloat16PS2_iPKi)
        /*0070*/ 	.short	0x0380
        /*0072*/ 	.short	0x0020


	//----- nvinfo : EIATTR_SW_WAR
	.align		4
.L_209:
        /*0074*/ 	.byte	0x04, 0x36
        /*0076*/ 	.short	(.L_211 - .L_210)
.L_210:
        /*0078*/ 	.word	0x00000008
.L_211:


//--------------------- .nv.info._ZN8pygpukit3ops2nn31embedding_lookup_f16_kernel_ptrEPK6__halfPS2_iPKi --------------------------
	.section	.nv.info._ZN8pygpukit3ops2nn31embedding_lookup_f16_kernel_ptrEPK6__halfPS2_iPKi,"",@"SHT_CUDA_INFO"
	.sectionflags	@""
	.align	4


	//----- nvinfo : EIATTR_CUDA_API_VERSION
	.align		4
        /*0000*/ 	.byte	0x04, 0x37
        /*0002*/ 	.short	(.L_213 - .L_212)
.L_212:
        /*0004*/ 	.word	0x00000082


	//----- nvinfo : EIATTR_KPARAM_INFO
	.align		4
.L_213:
        /*0008*/ 	.byte	0x04, 0x17
        /*000a*/ 	.short	(.L_215 - .L_214)
.L_214:
        /*000c*/ 	.word	0x00000000
        /*0010*/ 	.short	0x0003
        /*0012*/ 	.short	0x0018
        /*0014*/ 	.byte	0x00, 0xf5, 0x21, 0x00


	//----- nvinfo : EIATTR_KPARAM_INFO
	.align		4
.L_215:
        /*0018*/ 	.byte	0x04, 0x17
        /*001a*/ 	.short	(.L_217 - .L_216)
.L_216:
        /*001c*/ 	.word	0x00000000
        /*0020*/ 	.short	0x0002
        /*0022*/ 	.short	0x0010
        /*0024*/ 	.byte	0x00, 0xf0, 0x11, 0x00


	//----- nvinfo : EIATTR_KPARAM_INFO
	.align		4
.L_217:
        /*0028*/ 	.byte	0x04, 0x17
        /*002a*/ 	.short	(.L_219 - .L_218)
.L_218:
        /*002c*/ 	.word	0x00000000
        /*0030*/ 	.short	0x0001
        /*0032*/ 	.short	0x0008
        /*0034*/ 	.byte	0x00, 0xf5, 0x21, 0x00


	//----- nvinfo : EIATTR_KPARAM_INFO
	.align		4
.L_219:
        /*0038*/ 	.byte	0x04, 0x17
        /*003a*/ 	.short	(.L_221 - .L_220)
.L_220:
        /*003c*/ 	.word	0x00000000
        /*0040*/ 	.short	0x0000
        /*0042*/ 	.short	0x0000
        /*0044*/ 	.byte	0x00, 0xf5, 0x21, 0x00


	//----- nvinfo : EIATTR_SPARSE_MMA_MASK
	.align		4
.L_221:
        /*0048*/ 	.byte	0x03, 0x50
        /*004a*/ 	.short	0x0000


	//----- nvinfo : EIATTR_MAXREG_COUNT
	.align		4
        /*004c*/ 	.byte	0x03, 0x1b
        /*004e*/ 	.short	0x00ff


	//----- nvinfo : EIATTR_MERCURY_ISA_VERSION
	.align		4
        /*0050*/ 	.byte	0x03, 0x5f
        /*0052*/ 	.short	0x0101


	//----- nvinfo : EIATTR_VRC_CTA_INIT_COUNT
	.align		4
        /*0054*/ 	.byte	0x02, 0x4a
	.zero		1
	.zero		1


	//----- nvinfo : EIATTR_EXIT_INSTR_OFFSETS
	.align		4
        /*0058*/ 	.byte	0x04, 0x1c
        /*005a*/ 	.short	(.L_223 - .L_222)


	//   ....[0]....
.L_222:
        /*005c*/ 	.word	0x000000a0


	//   ....[1]....
        /*0060*/ 	.word	0x00000120


	//----- nvinfo : EIATTR_CBANK_PARAM_SIZE
	.align		4
.L_223:
        /*0064*/ 	.byte	0x03, 0x19
        /*0066*/ 	.short	0x0020


	//----- nvinfo : EIATTR_PARAM_CBANK
	.align		4
        /*0068*/ 	.byte	0x04, 0x0a
        /*006a*/ 	.short	(.L_225 - .L_224)
	.align		4
.L_224:
        /*006c*/ 	.word	index@(.nv.constant0._ZN8pygpukit3ops2nn31embedding_lookup_f16_kernel_ptrEPK6__halfPS2_iPKi)
        /*0070*/ 	.short	0x0380
        /*0072*/ 	.short	0x0020


	//----- nvinfo : EIATTR_SW_WAR
	.align		4
.L_225:
        /*0074*/ 	.byte	0x04, 0x36
        /*0076*/ 	.short	(.L_227 - .L_226)
.L_226:
        /*0078*/ 	.word	0x00000008
.L_227:


//--------------------- .nv.info._ZN8pygpukit3ops2nn27embedding_lookup_f32_kernelEPKfPfii --------------------------
	.section	.nv.info._ZN8pygpukit3ops2nn27embedding_lookup_f32_kernelEPKfPfii,"",@"SHT_CUDA_INFO"
	.sectionflags	@""
	.align	4


	//----- nvinfo : EIATTR_CUDA_API_VERSION
	.align		4
        /*0000*/ 	.byte	0x04, 0x37
        /*0002*/ 	.short	(.L_229 - .L_228)
.L_228:
        /*0004*/ 	.word	0x00000082


	//----- nvinfo : EIATTR_KPARAM_INFO
	.align		4
.L_229:
        /*0008*/ 	.byte	0x04, 0x17
        /*000a*/ 	.short	(.L_231 - .L_230)
.L_230:
        /*000c*/ 	.word	0x00000000
        /*0010*/ 	.short	0x0003
        /*0012*/ 	.short	0x0014
        /*0014*/ 	.byte	0x00, 0xf0, 0x11, 0x00


	//----- nvinfo : EIATTR_KPARAM_INFO
	.align		4
.L_231:
        /*0018*/ 	.byte	0x04, 0x17
        /*001a*/ 	.short	(.L_233 - .L_232)
.L_232:
        /*001c*/ 	.word	0x00000000
        /*0020*/ 	.short	0x0002
        /*0022*/ 	.short	0x0010
        /*0024*/ 	.byte	0x00, 0xf0, 0x11, 0x00


	//----- nvinfo : EIATTR_KPARAM_INFO
	.align		4
.L_233:
        /*0028*/ 	.byte	0x04, 0x17
        /*002a*/ 	.short	(.L_235 - .L_234)
.L_234:
        /*002c*/ 	.word	0x00000000
        /*0030*/ 	.short	0x0001
        /*0032*/ 	.short	0x0008
        /*0034*/ 	.byte	0x00, 0xf5, 0x21, 0x00


	//----- nvinfo : EIATTR_KPARAM_INFO
	.align		4
.L_235:
        /*0038*/ 	.byte	0x04, 0x17
        /*003a*/ 	.short	(.L_237 - .L_236)
.L_236:
        /*003c*/ 	.word	0x00000000
        /*0040*/ 	.short	0x0000
        /*0042*/ 	.short	0x0000
        /*0044*/ 	.byte	0x00, 0xf5, 0x21, 0x00


	//----- nvinfo : EIATTR_SPARSE_MMA_MASK
	.align		4
.L_237:
        /*0048*/ 	.byte	0x03, 0x50
        /*004a*/ 	.short	0x0000


	//----- nvinfo : EIATTR_MAXREG_COUNT
	.align		4
        /*004c*/ 	.byte	0x03, 0x1b
        /*004e*/ 	.short	0x00ff


	//----- nvinfo : EIATTR_MERCURY_ISA_VERSION
	.align		4
        /*0050*/ 	.byte	0x03, 0x5f
        /*0052*/ 	.short	0x0101


	//----- nvinfo : EIATTR_VRC_CTA_INIT_COUNT
	.align		4
        /*0054*/ 	.byte	0x02, 0x4a
	.zero		1
	.zero		1


	//----- nvinfo : EIATTR_EXIT_INSTR_OFFSETS
	.align		4
        /*0058*/ 	.byte	0x04, 0x1c
        /*005a*/ 	.short	(.L_239 - .L_238)


	//   ....[0]....
.L_238:
        /*005c*/ 	.word	0x00000070


	//   ....[1]....
        /*0060*/ 	.word	0x00000110


	//----- nvinfo : EIATTR_CBANK_PARAM_SIZE
	.align		4
.L_239:
        /*0064*/ 	.byte	0x03, 0x19
        /*0066*/ 	.short	0x0018


	//----- nvinfo : EIATTR_PARAM_CBANK
	.align		4
        /*0068*/ 	.byte	0x04, 0x0a
        /*006a*/ 	.short	(.L_241 - .L_240)
	.align		4
.L_240:
        /*006c*/ 	.word	index@(.nv.constant0._ZN8pygpukit3ops2nn27embedding_lookup_f32_kernelEPKfPfii)
        /*0070*/ 	.short	0x0380
        /*0072*/ 	.short	0x0018


	//----- nvinfo : EIATTR_SW_WAR
	.align		4
.L_241:
        /*0074*/ 	.byte	0x04, 0x36
        /*0076*/ 	.short	(.L_243 - .L_242)
.L_242:
        /*0078*/ 	.word	0x00000008
.L_243:


//--------------------- .nv.info._ZN8pygpukit3ops2nn28embedding_lookup_bf16_kernelEPK13__nv_bfloat16PS2_ii --------------------------
	.section	.nv.info._ZN8pygpukit3ops2nn28embedding_lookup_bf16_kernelEPK13__nv_bfloat16PS2_ii,"",@"SHT_CUDA_INFO"
	.sectionflags	@""
	.align	4


	//----- nvinfo : EIATTR_CUDA_API_VERSION
	.align		4
        /*0000*/ 	.byte	0x04, 0x37
        /*0002*/ 	.short	(.L_245 - .L_244)
.L_244:
        /*0004*/ 	.word	0x00000082


	//----- nvinfo : EIATTR_KPARAM_INFO
	.align		4
.L_245:
        /*0008*/ 	.byte	0x04, 0x17
        /*000a*/ 	.short	(.L_247 - .L_246)
.L_246:
        /*000c*/ 	.word	0x00000000
        /*0010*/ 	.short	0x0003
        /*0012*/ 	.short	0x0014
        /*0014*/ 	.byte	0x00, 0xf0, 0x11, 0x00


	//----- nvinfo : EIATTR_KPARAM_INFO
	.align		4
.L_247:
        /*0018*/ 	.byte	0x04, 0x17
        /*001a*/ 	.short	(.L_249 - .L_248)
.L_248:
        /*001c*/ 	.word	0x00000000
        /*0020*/ 	.short	0x0002
        /*0022*/ 	.short	0x0010
        /*0024*/ 	.byte	0x00, 0xf0, 0x11, 0x00


	//----- nvinfo : EIATTR_KPARAM_INFO
	.align		4
.L_249:
        /*0028*/ 	.byte	0x04, 0x17
        /*002a*/ 	.short	(.L_251 - .L_250)
.L_250:
        /*002c*/ 	.word	0x00000000
        /*0030*/ 	.short	0x0001
        /*0032*/ 	.short	0x0008
        /*0034*/ 	.byte	0x00, 0xf5, 0x21, 0x00


	//----- nvinfo : EIATTR_KPARAM_INFO
	.align		4
.L_251:
        /*0038*/ 	.byte	0x04, 0x17
        /*003a*/ 	.short	(.L_253 - .L_252)
.L_252:
        /*003c*/ 	.word	0x00000000
        /*0040*/ 	.short	0x0000
        /*0042*/ 	.short	0x0000
        /*0044*/ 	.byte	0x00, 0xf5, 0x21, 0x00


	//----- nvinfo : EIATTR_SPARSE_MMA_MASK
	.align		4
.L_253:
        /*0048*/ 	.byte	0x03, 0x50
        /*004a*/ 	.short	0x0000


	//----- nvinfo : EIATTR_MAXREG_COUNT
	.align		4
        /*004c*/ 	.byte	0x03, 0x1b
        /*004e*/ 	.short	0x00ff


	//----- nvinfo : EIATTR_MERCURY_ISA_VERSION
	.align		4
        /*0050*/ 	.byte	0x03, 0x5f
        /*0052*/ 	.short	0x0101


	//----- nvinfo : EIATTR_VRC_CTA_INIT_COUNT
	.align		4
        /*0054*/ 	.byte	0x02, 0x4a
	.zero		1
	.zero		1


	//----- nvinfo : EIATTR_EXIT_INSTR_OFFSETS
	.align		4
        /*0058*/ 	.byte	0x04, 0x1c
        /*005a*/ 	.short	(.L_255 - .L_254)


	//   ....[0]....
.L_254:
        /*005c*/ 	.word	0x00000070


	//   ....[1]....
        /*0060*/ 	.word	0x00000110


	//----- nvinfo : EIATTR_CBANK_PARAM_SIZE
	.align		4
.L_255:
        /*0064*/ 	.byte	0x03, 0x19
        /*0066*/ 	.short	0x0018


	//----- nvinfo : EIATTR_PARAM_CBANK
	.align		4
        /*0068*/ 	.byte	0x04, 0x0a
        /*006a*/ 	.short	(.L_257 - .L_256)
	.align		4
.L_256:
        /*006c*/ 	.word	index@(.nv.constant0._ZN8pygpukit3ops2nn28embedding_lookup_bf16_kernelEPK13__nv_bfloat16PS2_ii)
        /*0070*/ 	.short	0x0380
        /*0072*/ 	.short	0x0018


	//----- nvinfo : EIATTR_SW_WAR
	.align		4
.L_257:
        /*0074*/ 	.byte	0x04, 0x36
        /*0076*/ 	.short	(.L_259 - .L_258)
.L_258:
        /*0078*/ 	.word	0x00000008
.L_259:


//--------------------- .nv.info._ZN8pygpukit3ops2nn27embedding_lookup_f16_kernelEPK6__halfPS2_ii --------------------------
	.section	.nv.info._ZN8pygpukit3ops2nn27embedding_lookup_f16_kernelEPK6__halfPS2_ii,"",@"SHT_CUDA_INFO"
	.sectionflags	@""
	.align	4


	//----- nvinfo : EIATTR_CUDA_API_VERSION
	.align		4
        /*0000*/ 	.byte	0x04, 0x37
        /*0002*/ 	.short	(.L_261 - .L_260)
.L_260:
        /*0004*/ 	.word	0x00000082


	//----- nvinfo : EIATTR_KPARAM_INFO
	.align		4
.L_261:
        /*0008*/ 	.byte	0x04, 0x17
        /*000a*/ 	.short	(.L_263 - .L_262)
.L_262:
        /*000c*/ 	.word	0x00000000
        /*0010*/ 	.short	0x0003
        /*0012*/ 	.short	0x0014
        /*0014*/ 	.byte	0x00, 0xf0, 0x11, 0x00


	//----- nvinfo : EIATTR_KPARAM_INFO
	.align		4
.L_263:
        /*0018*/ 	.byte	0x04, 0x17
        /*001a*/ 	.short	(.L_265 - .L_264)
.L_264:
        /*001c*/ 	.word	0x00000000
        /*0020*/ 	.short	0x0002
        /*0022*/ 	.short	0x0010
        /*0024*/ 	.byte	0x00, 0xf0, 0x11, 0x00


	//----- nvinfo : EIATTR_KPARAM_INFO
	.align		4
.L_265:
        /*0028*/ 	.byte	0x04, 0x17
        /*002a*/ 	.short	(.L_267 - .L_266)
.L_266:
        /*002c*/ 	.word	0x00000000
        /*0030*/ 	.short	0x0001
        /*0032*/ 	.short	0x0008
        /*0034*/ 	.byte	0x00, 0xf5, 0x21, 0x00


	//----- nvinfo : EIATTR_KPARAM_INFO
	.align		4
.L_267:
        /*0038*/ 	.byte	0x04, 0x17
        /*003a*/ 	.short	(.L_269 - .L_268)
.L_268:
        /*003c*/ 	.word	0x00000000
        /*0040*/ 	.short	0x0000
        /*0042*/ 	.short	0x0000
        /*0044*/ 	.byte	0x00, 0xf5, 0x21, 0x00


	//----- nvinfo : EIATTR_SPARSE_MMA_MASK
	.align		4
.L_269:
        /*0048*/ 	.byte	0x03, 0x50
        /*004a*/ 	.short	0x0000


	//----- nvinfo : EIATTR_MAXREG_COUNT
	.align		4
        /*004c*/ 	.byte	0x03, 0x1b
        /*004e*/ 	.short	0x00ff


	//----- nvinfo : EIATTR_MERCURY_ISA_VERSION
	.align		4
        /*0050*/ 	.byte	0x03, 0x5f
        /*0052*/ 	.short	0x0101


	//----- nvinfo : EIATTR_VRC_CTA_INIT_COUNT
	.align		4
        /*0054*/ 	.byte	0x02, 0x4a
	.zero		1
	.zero		1


	//----- nvinfo : EIATTR_EXIT_INSTR_OFFSETS
	.align		4
        /*0058*/ 	.byte	0x04, 0x1c
        /*005a*/ 	.short	(.L_271 - .L_270)


	//   ....[0]....
.L_270:
        /*005c*/ 	.word	0x00000070


	//   ....[1]....
        /*0060*/ 	.word	0x00000110


	//----- nvinfo : EIATTR_CBANK_PARAM_SIZE
	.align		4
.L_271:
        /*0064*/ 	.byte	0x03, 0x19
        /*0066*/ 	.short	0x0018


	//----- nvinfo : EIATTR_PARAM_CBANK
	.align		4
        /*0068*/ 	.byte	0x04, 0x0a
        /*006a*/ 	.short	(.L_273 - .L_272)
	.align		4
.L_272:
        /*006c*/ 	.word	index@(.nv.constant0._ZN8pygpukit3ops2nn27embedding_lookup_f16_kernelEPK6__halfPS2_ii)
        /*0070*/ 	.short	0x0380
        /*0072*/ 	.short	0x0018


	//----- nvinfo : EIATTR_SW_WAR
	.align		4
.L_273:
        /*0074*/ 	.byte	0x04, 0x36
        /*0076*/ 	.short	(.L_275 - .L_274)
.L_274:
        /*0078*/ 	.word	0x00000008
.L_275:


//--------------------- .nv.callgraph             --------------------------
	.section	.nv.callgraph,"",@"SHT_CUDA_CALLGRAPH"
	.align	4
	.sectionentsize	8
	.align		4
        /*0000*/ 	.word	0x00000000
	.align		4
        /*0004*/ 	.word	0xffffffff
	.align		4
        /*0008*/ 	.word	0x00000000
	.align		4
        /*000c*/ 	.word	0xfffffffe
	.align		4
        /*0010*/ 	.word	0x00000000
	.align		4
        /*0014*/ 	.word	0xfffffffd
	.align		4
        /*0018*/ 	.word	0x00000000
	.align		4
        /*001c*/ 	.word	0xfffffffc


//--------------------- .text._ZN8pygpukit3ops2nn31slice_rows_range_ptr_f32_kernelEPKfPfPKiii --------------------------
	.section	.text._ZN8pygpukit3ops2nn31slice_rows_range_ptr_f32_kernelEPKfPfPKiii,"ax",@progbits
	.align	128
        .global         _ZN8pygpukit3ops2nn31slice_rows_range_ptr_f32_kernelEPKfPfPKiii
        .type           _ZN8pygpukit3ops2nn31slice_rows_range_ptr_f32_kernelEPKfPfPKiii,@function
        .size           _ZN8pygpukit3ops2nn31slice_rows_range_ptr_f32_kernelEPKfPfPKiii,(.L_x_12 - _ZN8pygpukit3ops2nn31slice_rows_range_ptr_f32_kernelEPKfPfPKiii)
        .other          _ZN8pygpukit3ops2nn31slice_rows_range_ptr_f32_kernelEPKfPfPKiii,@"STO_CUDA_ENTRY STV_DEFAULT"
_ZN8pygpukit3ops2nn31slice_rows_range_ptr_f32_kernelEPKfPfPKiii:
.text._ZN8pygpukit3ops2nn31slice_rows_range_ptr_f32_kernelEPKfPfPKiii:
[----:B------:R-:W-:Y:S08]  /*0000*/  LDC R1, c[0x0][0x37c] ;  /* 0x0000df00ff017b82 */ /* 0x000ff00000000800 */
[----:B------:R-:W0:Y:S01]  /*0010*/  LDC.64 R4, c[0x0][0x390] ;  /* 0x0000e400ff047b82 */ /* 0x000e220000000a00 */
[----:B------:R-:W0:Y:S01]  /*0020*/  LDCU.64 UR4, c[0x0][0x358] ;  /* 0x00006b00ff0477ac */ /* 0x000e220008000a00 */
[----:B------:R-:W1:Y:S06]  /*0030*/  S2R R7, SR_TID.X ;  /* 0x0000000000077919 */ /* 0x000e6c0000002100 */
[----:B------:R-:W1:Y:S08]  /*0040*/  S2UR UR6, SR_CTAID.X ;  /* 0x00000000000679c3 */ /* 0x000e700000002500 */
[----:B------:R-:W1:Y:S01]  /*0050*/  LDC R0, c[0x0][0x360] ;  /* 0x0000d800ff007b82 */ /* 0x000e620000000800 */
[----:B0-----:R0:W5:Y:S07]  /*0060*/  LDG.E.STRONG.SYS R6, desc[UR4][R4.64] ;  /* 0x0000000404067981 */ /* 0x00116e000c1f5900 */
[----:B------:R-:W2:Y:S01]  /*0070*/  LDC.64 R2, c[0x0][0x398] ;  /* 0x0000e600ff027b82 */ /* 0x000ea20000000a00 */
[----:B-1----:R-:W-:-:S02]  /*0080*/  IMAD R0, R0, UR6, R7 ;  /* 0x0000000600007c24 */ /* 0x002fc4000f8e0207 */
[----:B--2---:R-:W-:-:S05]  /*0090*/  IMAD R7, R3, R2, RZ ;  /* 0x0000000203077224 */ /* 0x004fca00078e02ff */
[----:B------:R-:W-:-:S13]  /*00a0*/  ISETP.GE.AND P0, PT, R0, R7, PT ;  /* 0x000000070000720c */ /* 0x000fda0003f06270 */
[----:B0-----:R-:W-:Y:S05]  /*00b0*/  @P0 EXIT ;  /* 0x000000000000094d */ /* 0x001fea0003800000 */
[----:B------:R-:W-:-:S04]  /*00c0*/  IABS R7, R3 ;  /* 0x0000000300077213 */ /* 0x000fc80000000000 */
[----:B------:R-:W0:Y:S08]  /*00d0*/  I2F.RP R2, R7 ;  /* 0x0000000700027306 */ /* 0x000e300000209400 */
[----:B0-----:R-:W0:Y:S02]  /*00e0*/  MUFU.RCP R2, R2 ;  /* 0x0000000200027308 */ /* 0x001e240000001000 */
[----:B0-----:R-:W-:-:S06]  /*00f0*/  IADD3 R4, PT, PT, R2, 0xffffffe, RZ ;  /* 0x0ffffffe02047810 */ /* 0x001fcc0007ffe0ff */
[----:B------:R0:W1:Y:S02]  /*0100*/  F2I.FTZ.U32.TRUNC.NTZ R5, R4 ;  /* 0x0000000400057305 */ /* 0x000064000021f000 */
[----:B0-----:R-:W-:Y:S01]  /*0110*/  IMAD.MOV.U32 R4, RZ, RZ, RZ ;  /* 0x000000ffff047224 */ /* 0x001fe200078e00ff */
[----:B-1----:R-:W-:-:S05]  /*0120*/  IADD3 R8, PT, PT, RZ, -R5, RZ ;  /* 0x80000005ff087210 */ /* 0x002fca0007ffe0ff */
[----:B------:R-:W-:Y:S01]  /*0130*/  IMAD R9, R8, R7, RZ ;  /* 0x0000000708097224 */ /* 0x000fe200078e02ff */
[----:B------:R-:W-:-:S03]  /*0140*/  IABS R8, R0 ;  /* 0x0000000000087213 */ /* 0x000fc60000000000 */
[----:B------:R-:W-:-:S06]  /*0150*/  IMAD.HI.U32 R5, R5, R9, R4 ;  /* 0x0000000905057227 */ /* 0x000fcc00078e0004 */
[----:B------:R-:W-:-:S05]  /*0160*/  IMAD.HI.U32 R5, R5, R8, RZ ;  /* 0x0000000805057227 */ /* 0x000fca00078e00ff */
[----:B------:R-:W-:-:S05]  /*0170*/  IADD3 R2, PT, PT, -R5, RZ, RZ ;  /* 0x000000ff05027210 */ /* 0x000fca0007ffe1ff */
[----:B------:R-:W-:-:S05]  /*0180*/  IMAD R2, R7, R2, R8 ;  /* 0x0000000207027224 */ /* 0x000fca00078e0208 */
[----:B------:R-:W-:-:S13]  /*0190*/  ISETP.GT.U32.AND P2, PT, R7, R2, PT ;  /* 0x000000020700720c */ /* 0x000fda0003f44070 */
[----:B------:R-:W-:Y:S01]  /*01a0*/  @!P2 IMAD.IADD R2, R2, 0x1, -R7 ;  /* 0x000000010202a824 */ /* 0x000fe200078e0a07 */
[----:B------:R-:W-:Y:S02]  /*01b0*/  @!P2 IADD3 R5, PT, PT, R5, 0x1, RZ ;  /* 0x000000010505a810 */ /* 0x000fe40007ffe0ff */
[----:B------:R-:W-:Y:S02]  /*01c0*/  ISETP.NE.AND P2, PT, R3, RZ, PT ;  /* 0x000000ff0300720c */ /* 0x000fe40003f45270 */
[----:B------:R-:W-:Y:S02]  /*01d0*/  ISETP.GE.U32.AND P0, PT, R2, R7, PT ;  /* 0x000000070200720c */ /* 0x000fe40003f06070 */
[----:B------:R-:W-:-:S04]  /*01e0*/  LOP3.LUT R2, R0, R3, RZ, 0x3c, !PT ;  /* 0x0000000300027212 */ /* 0x000fc800078e3cff */
[----:B------:R-:W-:-:S07]  /*01f0*/  ISETP.GE.AND P1, PT, R2, RZ, PT ;  /* 0x000000ff0200720c */ /* 0x000fce0003f26270 */
[----:B------:R-:W-:-:S05]  /*0200*/  @P0 VIADD R5, R5, 0x1 ;  /* 0x0000000105050836 */ /* 0x000fca0000000000 */
[----:B------:R-:W-:Y:S02]  /*0210*/  MOV R7, R5 ;  /* 0x0000000500077202 */ /* 0x000fe40000000f00 */
[----:B------:R-:W0:Y:S03]  /*0220*/  LDC.64 R4, c[0x0][0x380] ;  /* 0x0000e000ff047b82 */ /* 0x000e260000000a00 */
[----:B------:R-:W-:Y:S01]  /*0230*/  @!P1 IMAD.MOV R7, RZ, RZ, -R7 ;  /* 0x000000ffff079224 */ /* 0x000fe200078e0a07 */
[----:B------:R-:W-:-:S04]  /*0240*/  @!P2 LOP3.LUT R7, RZ, R3, RZ, 0x33, !PT ;  /* 0x00000003ff07a212 */ /* 0x000fc800078e33ff */
[----:B------:R-:W-:Y:S01]  /*0250*/  IADD3 R2, PT, PT, -R7, RZ, RZ ;  /* 0x000000ff07027210 */ /* 0x000fe20007ffe1ff */
[----:B-----5:R-:W-:-:S04]  /*0260*/  IMAD.IADD R6, R6, 0x1, R7 ;  /* 0x0000000106067824 */ /* 0x020fc800078e0207 */
[----:B------:R-:W-:-:S04]  /*0270*/  IMAD R2, R3, R2, R0 ;  /* 0x0000000203027224 */ /* 0x000fc800078e0200 */
[----:B------:R-:W-:-:S04]  /*0280*/  IMAD R3, R6, R3, R2 ;  /* 0x0000000306037224 */ /* 0x000fc800078e0202 */
[----:B0-----:R-:W-:Y:S02]  /*0290*/  IMAD.WIDE R2, R3, 0x4, R4 ;  /* 0x0000000403027825 */ /* 0x001fe400078e0204 */
[----:B------:R-:W0:Y:S04]  /*02a0*/  LDC.64 R4, c[0x0][0x388] ;  /* 0x0000e200ff047b82 */ /* 0x000e280000000a00 */
[----:B------:R-:W2:Y:S01]  /*02b0*/  LDG.E.CONSTANT R3, desc[UR4][R2.64] ;  /* 0x0000000402037981 */ /* 0x000ea2000c1e9900 */
[----:B0-----:R-:W-:-:S05]  /*02c0*/  IMAD.WIDE R4, R0, 0x4, R4 ;  /* 0x0000000400047825 */ /* 0x001fca00078e0204 */
[----:B--2---:R-:W-:Y:S01]  /*02d0*/  STG.E desc[UR4][R4.64], R3 ;  /* 0x0000000304007986 */ /* 0x004fe2000c101904 */
[----:B------:R-:W-:Y:S05]  /*02e0*/  EXIT ;  /* 0x000000000000794d */ /* 0x000fea0003800000 */
.L_x_0:
[----:B------:R-:W-:-:S00]  /*02f0*/  BRA `(.L_x_0) ;  /* 0xfffffffc00fc7947 */ /* 0x000fc0000383ffff */
[----:B------:R-:W-:-:S00]  /*0300*/  NOP ;  /* 0x0000000000007918 */ /* 0x000fc00000000000 */
[----:B------:R-:W-:-:S00]  /*0310*/  NOP ;  /* 0x0000000000007918 */ /* 0x000fc00000000000 */
[----:B------:R-:W-:-:S00]  /*0320*/  NOP ;  /* 0x0000000000007918 */ /* 0x000fc00000000000 */
[----:B------:R-:W-:-:S00]  /*0330*/  NOP ;  /* 0x0000000000007918 */ /* 0x000fc00000000000 */
[----:B------:R-:W-:-:S00]  /*0340*/  NOP ;  /* 0x0000000000007918 */ /* 0x000fc00000000000 */
[----:B------:R-:W-:-:S00]  /*0350*/  NOP ;  /* 0x0000000000007918 */ /* 0x000fc00000000000 */
[----:B------:R-:W-:-:S00]  /*0360*/  NOP ;  /* 0x0000000000007918 */ /* 0x000fc00000000000 */
[----:B------:R-:W-:-:S00]  /*0370*/  NOP ;  /* 0x0000000000007918 */ /* 0x000fc00000000000 */
.L_x_12:


//--------------------- .text._ZN8pygpukit3ops2nn32slice_rows_range_ptr_bf16_kernelEPK13__nv_bfloat16PS2_PKiii --------------------------
	.section	.text._ZN8pygpukit3ops2nn32slice_rows_range_ptr_bf16_kernelEPK13__nv_bfloat16PS2_PKiii,"ax",@progbits
	.align	128
        .global         _ZN8pygpukit3ops2nn32slice_rows_range_ptr_bf16_kernelEPK13__nv_bfloat16PS2_PKiii
        .type           _ZN8pygpukit3ops2nn32slice_rows_range_ptr_bf16_kernelEPK13__nv_bfloat16PS2_PKiii,@function
        .size           _ZN8pygpukit3ops2nn32slice_rows_range_ptr_bf16_kernelEPK13__nv_bfloat16PS2_PKiii,(.L_x_13 - _ZN8pygpukit3ops2nn32slice_rows_range_ptr_bf16_kernelEPK13__nv_bfloat16PS2_PKiii)
        .other          _ZN8pygpukit3ops2nn32slice_rows_range_ptr_bf16_kernelEPK13__nv_bfloat16PS2_PKiii,@"STO_CUDA_ENTRY STV_DEFAULT"
_ZN8pygpukit3ops2nn32slice_rows_range_ptr_bf16_kernelEPK13__nv_bfloat16PS2_PKiii:
.text._ZN8pygpukit3ops2nn32slice_rows_range_ptr_bf16_kernelEPK13__nv_bfloat16PS2_PKiii:
        /* <DEDUP_REMOVED lines=43> */
[----:B------:R-:W2:Y:S01]  /*02b0*/  LDG.E.U16.CONSTANT R5, desc[UR4][R4.64] ;  /* 0x0000000404057981 */ /* 0x000ea2000c1e9500 */
[----:B0-----:R-:W-:-:S05]  /*02c0*/  IMAD.WIDE R2, R0, 0x2, R2 ;  /* 0x0000000200027825 */ /* 0x001fca00078e0202 */
[----:B--2---:R-:W-:Y:S01]  /*02d0*/  STG.E.U16 desc[UR4][R2.64], R5 ;  /* 0x0000000502007986 */ /* 0x004fe2000c101504 */
[----:B------:R-:W-:Y:S05]  /*02e0*/  EXIT ;  /* 0x000000000000794d */ /* 0x000fea0003800000 */
.L_x_1:
        /* <DEDUP_REMOVED lines=9> */
.L_x_13:


//--------------------- .text._ZN8pygpukit3ops2nn31slice_rows_range_ptr_f16_kernelEPK6__halfPS2_PKiii --------------------------
	.section	.text._ZN8pygpukit3ops2nn31slice_rows_range_ptr_f16_kernelEPK6__halfPS2_PKiii,"ax",@progbits
	.align	128
        .global         _ZN8pygpukit3ops2nn31slice_rows_range_ptr_f16_kernelEPK6__halfPS2_PKiii
        .type           _ZN8pygpukit3ops2nn31slice_rows_range_ptr_f16_kernelEPK6__halfPS2_PKiii,@function
        .size           _ZN8pygpukit3ops2nn31slice_rows_range_ptr_f16_kernelEPK6__halfPS2_PKiii,(.L_x_14 - _ZN8pygpukit3ops2nn31slice_rows_range_ptr_f16_kernelEPK6__halfPS2_PKiii)
        .other          _ZN8pygpukit3ops2nn31slice_rows_range_ptr_f16_kernelEPK6__halfPS2_PKiii,@"STO_CUDA_ENTRY STV_DEFAULT"
_ZN8pygpukit3ops2nn31slice_rows_range_ptr_f16_kernelEPK6__halfPS2_PKiii:
.text._ZN8pygpukit3ops2nn31slice_rows_range_ptr_f16_kernelEPK6__halfPS2_PKiii:
        /* <DEDUP_REMOVED lines=47> */
.L_x_2:
        /* <DEDUP_REMOVED lines=9> */
.L_x_14:


//--------------------- .text._ZN8pygpukit3ops2nn33embedding_lookup_batch_f32_kernelEPKfPfPKiii --------------------------
	.section	.text._ZN8pygpukit3ops2nn33embedding_lookup_batch_f32_kernelEPKfPfPKiii,"ax",@progbits
	.align	128
        .global         _ZN8pygpukit3ops2nn33embedding_lookup_batch_f32_kernelEPKfPfPKiii
        .type           _ZN8pygpukit3ops2nn33embedding_lookup_batch_f32_kernelEPKfPfPKiii,@function
        .size           _ZN8pygpukit3ops2nn33embedding_lookup_batch_f32_kernelEPKfPfPKiii,(.L_x_15 - _ZN8pygpukit3ops2nn33embedding_lookup_batch_f32_kernelEPKfPfPKiii)
        .other          _ZN8pygpukit3ops2nn33embedding_lookup_batch_f32_kernelEPKfPfPKiii,@"STO_CUDA_ENTRY STV_DEFAULT"
_ZN8pygpukit3ops2nn33embedding_lookup_batch_f32_kernelEPKfPfPKiii:
.text._ZN8pygpukit3ops2nn33embedding_lookup_batch_f32_kernelEPKfPfPKiii:
[----:B------:R-:W-:Y:S01]  /*0000*/  LDC R1, c[0x0][0x37c] ;  /* 0x0000df00ff017b82 */ /* 0x000fe20000000800 */
[----:B------:R-:W0:Y:S07]  /*0010*/  S2R R5, SR_TID.X ;  /* 0x0000000000057919 */ /* 0x000e2e0000002100 */
[----:B------:R-:W0:Y:S08]  /*0020*/  S2UR UR4, SR_CTAID.X ;  /* 0x00000000000479c3 */ /* 0x000e300000002500 */
[----:B------:R-:W0:Y:S08]  /*0030*/  LDC R0, c[0x0][0x360] ;  /* 0x0000d800ff007b82 */ /* 0x000e300000000800 */
[----:B------:R-:W1:Y:S01]  /*0040*/  LDC.64 R2, c[0x0][0x398] ;  /* 0x0000e600ff027b82 */ /* 0x000e620000000a00 */
[----:B0-----:R-:W-:-:S02]  /*0050*/  IMAD R0, R0, UR4, R5 ;  /* 0x0000000400007c24 */ /* 0x001fc4000f8e0205 */
[----:B-1----:R-:W-:-:S05]  /*0060*/  IMAD R5, R3, R2, RZ ;  /* 0x0000000203057224 */ /* 0x002fca00078e02ff */
[----:B------:R-:W-:-:S13]  /*0070*/  ISETP.GE.AND P0, PT, R0, R5, PT ;  /* 0x000000050000720c */ /* 0x000fda0003f06270 */
[----:B------:R-:W-:Y:S05]  /*0080*/  @P0 EXIT ;  /* 0x000000000000094d */ /* 0x000fea0003800000 */
[----:B------:R-:W-:Y:S01]  /*0090*/  IABS R7, R3 ;  /* 0x0000000300077213 */ /* 0x000fe20000000000 */
[----:B------:R-:W0:Y:S01]  /*00a0*/  LDCU.64 UR4, c[0x0][0x358] ;  /* 0x00006b00ff0477ac */ /* 0x000e220008000a00 */
[----:B------:R-:W-:Y:S02]  /*00b0*/  IABS R8, R0 ;  /* 0x0000000000087213 */ /* 0x000fe40000000000 */
[----:B------:R-:W1:Y:S08]  /*00c0*/  I2F.RP R2, R7 ;  /* 0x0000000700027306 */ /* 0x000e700000209400 */
[----:B-1----:R-:W1:Y:S02]  /*00d0*/  MUFU.RCP R2, R2 ;  /* 0x0000000200027308 */ /* 0x002e640000001000 */
[----:B-1----:R-:W-:-:S06]  /*00e0*/  IADD3 R4, PT, PT, R2, 0xffffffe, RZ ;  /* 0x0ffffffe02047810 */ /* 0x002fcc0007ffe0ff */
[----:B------:R1:W2:Y:S02]  /*00f0*/  F2I.FTZ.U32.TRUNC.NTZ R5, R4 ;  /* 0x0000000400057305 */ /* 0x0002a4000021f000 */
[----:B-1----:R-:W-:Y:S02]  /*0100*/  HFMA2 R4, -RZ, RZ, 0, 0 ;  /* 0x00000000ff047431 */ /* 0x002fe400000001ff */
[----:B--2---:R-:W-:-:S04]  /*0110*/  IMAD.MOV R6, RZ, RZ, -R5 ;  /* 0x000000ffff067224 */ /* 0x004fc800078e0a05 */
[----:B------:R-:W-:-:S04]  /*0120*/  IMAD R9, R6, R7, RZ ;  /* 0x0000000706097224 */ /* 0x000fc800078e02ff */
[----:B------:R-:W-:-:S06]  /*0130*/  IMAD.HI.U32 R5, R5, R9, R4 ;  /* 0x0000000905057227 */ /* 0x000fcc00078e0004 */
[----:B------:R-:W-:Y:S02]  /*0140*/  IMAD.HI.U32 R6, R5, R8, RZ ;  /* 0x0000000805067227 */ /* 0x000fe400078e00ff */
[----:B------:R-:W1:Y:S02]  /*0150*/  LDC.64 R4, c[0x0][0x390] ;  /* 0x0000e400ff047b82 */ /* 0x000e640000000a00 */
[----:B------:R-:W-:-:S04]  /*0160*/  IMAD.MOV R2, RZ, RZ, -R6 ;  /* 0x000000ffff027224 */ /* 0x000fc800078e0a06 */
[----:B------:R-:W-:-:S05]  /*0170*/  IMAD R2, R7, R2, R8 ;  /* 0x0000000207027224 */ /* 0x000fca00078e0208 */
[----:B------:R-:W-:-:S13]  /*0180*/  ISETP.GT.U32.AND P2, PT, R7, R2, PT ;  /* 0x000000020700720c */ /* 0x000fda0003f44070 */
[-C--:B------:R-:W-:Y:S01]  /*0190*/  @!P2 IADD3 R2, PT, PT, R2, -R7.reuse, RZ ;  /* 0x800000070202a210 */ /* 0x080fe20007ffe0ff */
[----:B------:R-:W-:Y:S01]  /*01a0*/  @!P2 VIADD R6, R6, 0x1 ;  /* 0x000000010606a836 */ /* 0x000fe20000000000 */
[----:B------:R-:W-:Y:S02]  /*01b0*/  ISETP.NE.AND P2, PT, R3, RZ, PT ;  /* 0x000000ff0300720c */ /* 0x000fe40003f45270 */
[----:B------:R-:W-:Y:S02]  /*01c0*/  ISETP.GE.U32.AND P0, PT, R2, R7, PT ;  /* 0x000000070200720c */ /* 0x000fe40003f06070 */
[----:B------:R-:W-:-:S04]  /*01d0*/  LOP3.LUT R2, R0, R3, RZ, 0x3c, !PT ;  /* 0x0000000300027212 */ /* 0x000fc800078e3cff */
[----:B------:R-:W-:-:S07]  /*01e0*/  ISETP.GE.AND P1, PT, R2, RZ, PT ;  /* 0x000000ff0200720c */ /* 0x000fce0003f26270 */
[----:B------:R-:W-:-:S05]  /*01f0*/  @P0 IADD3 R6, PT, PT, R6, 0x1, RZ ;  /* 0x0000000106060810 */ /* 0x000fca0007ffe0ff */
[----:B------:R-:W-:Y:S02]  /*0200*/  IMAD.MOV.U32 R9, RZ, RZ, R6 ;  /* 0x000000ffff097224 */ /* 0x000fe400078e0006 */
[----:B------:R-:W2:Y:S03]  /*0210*/  LDC.64 R6, c[0x0][0x380] ;  /* 0x0000e000ff067b82 */ /* 0x000ea60000000a00 */
[----:B------:R-:W-:Y:S02]  /*0220*/  @!P1 IADD3 R9, PT, PT, -R9, RZ, RZ ;  /* 0x000000ff09099210 */ /* 0x000fe40007ffe1ff */
[----:B------:R-:W-:-:S05]  /*0230*/  @!P2 LOP3.LUT R9, RZ, R3, RZ, 0x33, !PT ;  /* 0x00000003ff09a212 */ /* 0x000fca00078e33ff */
[----:B-1----:R-:W-:-:S06]  /*0240*/  IMAD.WIDE R4, R9, 0x4, R4 ;  /* 0x0000000409047825 */ /* 0x002fcc00078e0204 */
[----:B0-----:R-:W3:Y:S01]  /*0250*/  LDG.E.CONSTANT R4, desc[UR4][R4.64] ;  /* 0x0000000404047981 */ /* 0x001ee2000c1e9900 */
[----:B------:R-:W-:-:S05]  /*0260*/  IADD3 R2, PT, PT, -R9, RZ, RZ ;  /* 0x000000ff09027210 */ /* 0x000fca0007ffe1ff */
[----:B------:R-:W-:-:S04]  /*0270*/  IMAD R2, R3, R2, R0 ;  /* 0x0000000203027224 */ /* 0x000fc800078e0200 */
[----:B---3--:R-:W-:-:S04]  /*0280*/  IMAD R3, R4, R3, R2 ;  /* 0x0000000304037224 */ /* 0x008fc800078e0202 */
[----:B--2---:R-:W-:Y:S02]  /*0290*/  IMAD.WIDE R2, R3, 0x4, R6 ;  /* 0x0000000403027825 */ /* 0x004fe400078e0206 */
[----:B------:R-:W0:Y:S04]  /*02a0*/  LDC.64 R6, c[0x0][0x388] ;  /* 0x0000e200ff067b82 */ /* 0x000e280000000a00 */
[----:B------:R-:W2:Y:S01]  /*02b0*/  LDG.E.CONSTANT R3, desc[UR4][R2.64] ;  /* 0x0000000402037981 */ /* 0x000ea2000c1e9900 */
[----:B0-----:R-:W-:-:S05]  /*02c0*/  IMAD.WIDE R6, R0, 0x4, R6 ;  /* 0x0000000400067825 */ /* 0x001fca00078e0206 */
[----:B--2---:R-:W-:Y:S01]  /*02d0*/  STG.E desc[UR4][R6.64], R3 ;  /* 0x0000000306007986 */ /* 0x004fe2000c101904 */
[----:B------:R-:W-:Y:S05]  /*02e0*/  EXIT ;  /* 0x000000000000794d */ /* 0x000fea0003800000 */
.L_x_3:
        /* <DEDUP_REMOVED lines=9> */
.L_x_15:


//--------------------- .text._ZN8pygpukit3ops2nn34embedding_lookup_batch_bf16_kernelEPK13__nv_bfloat16PS2_PKiii --------------------------
	.section	.text._ZN8pygpukit3ops2nn34embedding_lookup_batch_bf16_kernelEPK13__nv_bfloat16PS2_PKiii,"ax",@progbits
	.align	128
        .global         _ZN8pygpukit3ops2nn34embedding_lookup_batch_bf16_kernelEPK13__nv_bfloat16PS2_PKiii
        .type           _ZN8pygpukit3ops2nn34embedding_lookup_batch_bf16_kernelEPK13__nv_bfloat16PS2_PKiii,@function
        .size           _ZN8pygpukit3ops2nn34embedding_lookup_batch_bf16_kernelEPK13__nv_bfloat16PS2_PKiii,(.L_x_16 - _ZN8pygpukit3ops2nn34embedding_lookup_batch_bf16_kernelEPK13__nv_bfloat16PS2_PKiii)
        .other          _ZN8pygpukit3ops2nn34embedding_lookup_batch_bf16_kernelEPK13__nv_bfloat16PS2_PKiii,@"STO_CUDA_ENTRY STV_DEFAULT"
_ZN8pygpukit3ops2nn34embedding_lookup_batch_bf16_kernelEPK13__nv_bfloat16PS2_PKiii:
.text._ZN8pygpukit3ops2nn34embedding_lookup_batch_bf16_kernelEPK13__nv_bfloat16PS2_PKiii:
        /* <DEDUP_REMOVED lines=43> */
[----:B------:R-:W2:Y:S01]  /*02b0*/  LDG.E.U16.CONSTANT R7, desc[UR4][R6.64] ;  /* 0x0000000406077981 */ /* 0x000ea2000c1e9500 */
[----:B0-----:R-:W-:-:S05]  /*02c0*/  IMAD.WIDE R2, R0, 0x2, R2 ;  /* 0x0000000200027825 */ /* 0x001fca00078e0202 */
[----:B--2---:R-:W-:Y:S01]  /*02d0*/  STG.E.U16 desc[UR4][R2.64], R7 ;  /* 0x0000000702007986 */ /* 0x004fe2000c101504 */
[----:B------:R-:W-:Y:S05]  /*02e0*/  EXIT ;  /* 0x000000000000794d */ /* 0x000fea0003800000 */
.L_x_4:
        /* <DEDUP_REMOVED lines=9> */
.L_x_16:


//--------------------- .text._ZN8pygpukit3ops2nn33embedding_lookup_batch_f16_kernelEPK6__halfPS2_PKiii --------------------------
	.section	.text._ZN8pygpukit3ops2nn33embedding_lookup_batch_f16_kernelEPK6__halfPS2_PKiii,"ax",@progbits
	.align	128
        .global         _ZN8pygpukit3ops2nn33embedding_lookup_batch_f16_kernelEPK6__halfPS2_PKiii
        .type           _ZN8pygpukit3ops2nn33embedding_lookup_batch_f16_kernelEPK6__halfPS2_PKiii,@function
        .size           _ZN8pygpukit3ops2nn33embedding_lookup_batch_f16_kernelEPK6__halfPS2_PKiii,(.L_x_17 - _ZN8pygpukit3ops2nn33embedding_lookup_batch_f16_kernelEPK6__halfPS2_PKiii)
        .other          _ZN8pygpukit3ops2nn33embedding_lookup_batch_f16_kernelEPK6__halfPS2_PKiii,@"STO_CUDA_ENTRY STV_DEFAULT"
_ZN8pygpukit3ops2nn33embedding_lookup_batch_f16_kernelEPK6__halfPS2_PKiii:
.text._ZN8pygpukit3ops2nn33embedding_lookup_batch_f16_kernelEPK6__halfPS2_PKiii:
        /* <DEDUP_REMOVED lines=47> */
.L_x_5:
        /* <DEDUP_REMOVED lines=9> */
.L_x_17:


//--------------------- .text._ZN8pygpukit3ops2nn31embedding_lookup_f32_kernel_ptrEPKfPfiPKi --------------------------
	.section	.text._ZN8pygpukit3ops2nn31embedding_lookup_f32_kernel_ptrEPKfPfiPKi,"ax",@progbits
	.align	128
        .global         _ZN8pygpukit3ops2nn31embedding_lookup_f32_kernel_ptrEPKfPfiPKi
        .type           _ZN8pygpukit3ops2nn31embedding_lookup_f32_kernel_ptrEPKfPfiPKi,@function
        .size           _ZN8pygpukit3ops2nn31embedding_lookup_f32_kernel_ptrEPKfPfiPKi,(.L_x_18 - _ZN8pygpukit3ops2nn31embedding_lookup_f32_kernel_ptrEPKfPfiPKi)
        .other          _ZN8pygpukit3ops2nn31embedding_lookup_f32_kernel_ptrEPKfPfiPKi,@"STO_CUDA_ENTRY STV_DEFAULT"
_ZN8pygpukit3ops2nn31embedding_lookup_f32_kernel_ptrEPKfPfiPKi:
.text._ZN8pygpukit3ops2nn31embedding_lookup_f32_kernel_ptrEPKfPfiPKi:
[----:B------:R-:W-:Y:S08]  /*0000*/  LDC R1, c[0x0][0x37c] ;  /* 0x0000df00ff017b82 */ /* 0x000ff00000000800 */
[----:B------:R-:W0:Y:S01]  /*0010*/  LDC.64 R2, c[0x0][0x398] ;  /* 0x0000e600ff027b82 */ /* 0x000e220000000a00 */
[----:B------:R-:W0:Y:S01]  /*0020*/  LDCU.64 UR4, c[0x0][0x358] ;  /* 0x00006b00ff0477ac */ /* 0x000e220008000a00 */
[----:B------:R-:W1:Y:S01]  /*0030*/  S2R R4, SR_TID.X ;  /* 0x0000000000047919 */ /* 0x000e620000002100 */
[----:B------:R-:W2:Y:S01]  /*0040*/  LDCU UR7, c[0x0][0x390] ;  /* 0x00007200ff0777ac */ /* 0x000ea20008000800 */
[----:B0-----:R0:W5:Y:S04]  /*0050*/  LDG.E.STRONG.SYS R0, desc[UR4][R2.64] ;  /* 0x0000000402007981 */ /* 0x001168000c1f5900 */
[----:B------:R-:W1:Y:S08]  /*0060*/  S2UR UR6, SR_CTAID.X ;  /* 0x00000000000679c3 */ /* 0x000e700000002500 */
[----:B------:R-:W1:Y:S02]  /*0070*/  LDC R7, c[0x0][0x360] ;  /* 0x0000d800ff077b82 */ /* 0x000e640000000800 */
[----:B-1----:R-:W-:-:S05]  /*0080*/  IMAD R7, R7, UR6, R4 ;  /* 0x0000000607077c24 */ /* 0x002fca000f8e0204 */
[----:B--2---:R-:W-:-:S13]  /*0090*/  ISETP.GE.AND P0, PT, R7, UR7, PT ;  /* 0x0000000707007c0c */ /* 0x004fda000bf06270 */
[----:B0-----:R-:W-:Y:S05]  /*00a0*/  @P0 EXIT ;  /* 0x000000000000094d */ /* 0x001fea0003800000 */
[----:B------:R-:W0:Y:S01]  /*00b0*/  LDC.64 R2, c[0x0][0x380] ;  /* 0x0000e000ff027b82 */ /* 0x000e220000000a00 */
[----:B-----5:R-:W-:-:S04]  /*00c0*/  IMAD R5, R0, UR7, R7 ;  /* 0x0000000700057c24 */ /* 0x020fc8000f8e0207 */
[----:B0-----:R-:W-:-:S03]  /*00d0*/  IMAD.WIDE R2, R5, 0x4, R2 ;  /* 0x0000000405027825 */ /* 0x001fc600078e0202 */
[----:B------:R-:W0:Y:S03]  /*00e0*/  LDC.64 R4, c[0x0][0x388] ;  /* 0x0000e200ff047b82 */ /* 0x000e260000000a00 */
[----:B------:R-:W2:Y:S01]  /*00f0*/  LDG.E.CONSTANT R3, desc[UR4][R2.64] ;  /* 0x0000000402037981 */ /* 0x000ea2000c1e9900 */
[----:B0-----:R-:W-:-:S05]  /*0100*/  IMAD.WIDE R4, R7, 0x4, R4 ;  /* 0x0000000407047825 */ /* 0x001fca00078e0204 */
[----:B--2---:R-:W-:Y:S01]  /*0110*/  STG.E desc[UR4][R4.64], R3 ;  /* 0x0000000304007986 */ /* 0x004fe2000c101904 */
[----:B------:R-:W-:Y:S05]  /*0120*/  EXIT ;  /* 0x000000000000794d */ /* 0x000fea0003800000 */
.L_x_6:
        /* <DEDUP_REMOVED lines=13> */
.L_x_18:


//--------------------- .text._ZN8pygpukit3ops2nn32embedding_lookup_bf16_kernel_ptrEPK13__nv_bfloat16PS2_iPKi --------------------------
	.section	.text._ZN8pygpukit3ops2nn32embedding_lookup_bf16_kernel_ptrEPK13__nv_bfloat16PS2_iPKi,"ax",@progbits
	.align	128
        .global         _ZN8pygpukit3ops2nn32embedding_lookup_bf16_kernel_ptrEPK13__nv_bfloat16PS2_iPKi
        .type           _ZN8pygpukit3ops2nn32embedding_lookup_bf16_kernel_ptrEPK13__nv_bfloat16PS2_iPKi,@function
        .size           _ZN8pygpukit3ops2nn32embedding_lookup_bf16_kernel_ptrEPK13__nv_bfloat16PS2_iPKi,(.L_x_19 - _ZN8pygpukit3ops2nn32embedding_lookup_bf16_kernel_ptrEPK13__nv_bfloat16PS2_iPKi)
        .other          _ZN8pygpukit3ops2nn32embedding_lookup_bf16_kernel_ptrEPK13__nv_bfloat16PS2_iPKi,@"STO_CUDA_ENTRY STV_DEFAULT"
_ZN8pygpukit3ops2nn32embedding_lookup_bf16_kernel_ptrEPK13__nv_bfloat16PS2_iPKi:
.text._ZN8pygpukit3ops2nn32embedding_lookup_bf16_kernel_ptrEPK13__nv_bfloat16PS2_iPKi:
        /* <DEDUP_REMOVED lines=15> */
[----:B------:R-:W2:Y:S01]  /*00f0*/  LDG.E.U16.CONSTANT R5, desc[UR4][R4.64] ;  /* 0x0000000404057981 */ /* 0x000ea2000c1e9500 */
[----:B0-----:R-:W-:-:S05]  /*0100*/  IMAD.WIDE R2, R7, 0x2, R2 ;  /* 0x0000000207027825 */ /* 0x001fca00078e0202 */
[----:B--2---:R-:W-:Y:S01]  /*0110*/  STG.E.U16 desc[UR4][R2.64], R5 ;  /* 0x0000000502007986 */ /* 0x004fe2000c101504 */
[----:B------:R-:W-:Y:S05]  /*0120*/  EXIT ;  /* 0x000000000000794d */ /* 0x000fea0003800000 */
.L_x_7:
        /* <DEDUP_REMOVED lines=13> */
.L_x_19:


//--------------------- .text._ZN8pygpukit3ops2nn31embedding_lookup_f16_kernel_ptrEPK6__halfPS2_iPKi --------------------------
	.section	.text._ZN8pygpukit3ops2nn31embedding_lookup_f16_kernel_ptrEPK6__halfPS2_iPKi,"ax",@progbits
	.align	128
        .global         _ZN8pygpukit3ops2nn31embedding_lookup_f16_kernel_ptrEPK6__halfPS2_iPKi
        .type           _ZN8pygpukit3ops2nn31embedding_lookup_f16_kernel_ptrEPK6__halfPS2_iPKi,@function
        .size           _ZN8pygpukit3ops2nn31embedding_lookup_f16_kernel_ptrEPK6__halfPS2_iPKi,(.L_x_20 - _ZN8pygpukit3ops2nn31embedding_lookup_f16_kernel_ptrEPK6__halfPS2_iPKi)
        .other          _ZN8pygpukit3ops2nn31embedding_lookup_f16_kernel_ptrEPK6__halfPS2_iPKi,@"STO_CUDA_ENTRY STV_DEFAULT"
_ZN8pygpukit3ops2nn31embedding_lookup_f16_kernel_ptrEPK6__halfPS2_iPKi:
.text._ZN8pygpukit3ops2nn31embedding_lookup_f16_kernel_ptrEPK6__halfPS2_iPKi:
        /* <DEDUP_REMOVED lines=19> */
.L_x_8:
        /* <DEDUP_REMOVED lines=13> */
.L_x_20:


//--------------------- .text._ZN8pygpukit3ops2nn27embedding_lookup_f32_kernelEPKfPfii --------------------------
	.section	.text._ZN8pygpukit3ops2nn27embedding_lookup_f32_kernelEPKfPfii,"ax",@progbits
	.align	128
        .global         _ZN8pygpukit3ops2nn27embedding_lookup_f32_kernelEPKfPfii
        .type           _ZN8pygpukit3ops2nn27embedding_lookup_f32_kernelEPKfPfii,@function
        .size           _ZN8pygpukit3ops2nn27embedding_lookup_f32_kernelEPKfPfii,(.L_x_21 - _ZN8pygpukit3ops2nn27embedding_lookup_f32_kernelEPKfPfii)
        .other          _ZN8pygpukit3ops2nn27embedding_lookup_f32_kernelEPKfPfii,@"STO_CUDA_ENTRY STV_DEFAULT"
_ZN8pygpukit3ops2nn27embedding_lookup_f32_kernelEPKfPfii:
.text._ZN8pygpukit3ops2nn27embedding_lookup_f32_kernelEPKfPfii:
[----:B------:R-:W-:Y:S01]  /*0000*/  LDC R1, c[0x0][0x37c] ;  /* 0x0000df00ff017b82 */ /* 0x000fe20000000800 */
[----:B------:R-:W0:Y:S07]  /*0010*/  S2R R0, SR_TID.X ;  /* 0x0000000000007919 */ /* 0x000e2e0000002100 */
[----:B------:R-:W0:Y:S01]  /*0020*/  S2UR UR4, SR_CTAID.X ;  /* 0x00000000000479c3 */ /* 0x000e220000002500 */
[----:B------:R-:W1:Y:S07]  /*0030*/  LDCU UR6, c[0x0][0x390] ;  /* 0x00007200ff0677ac */ /* 0x000e6e0008000800 */
[----:B------:R-:W0:Y:S02]  /*0040*/  LDC R7, c[0x0][0x360] ;  /* 0x0000d800ff077b82 */ /* 0x000e240000000800 */
[----:B0-----:R-:W-:-:S05]  /*0050*/  IMAD R7, R7, UR4, R0 ;  /* 0x0000000407077c24 */ /* 0x001fca000f8e0200 */
[----:B-1----:R-:W-:-:S13]  /*0060*/  ISETP.GE.AND P0, PT, R7, UR6, PT ;  /* 0x0000000607007c0c */ /* 0x002fda000bf06270 */
[----:B------:R-:W-:Y:S05]  /*0070*/  @P0 EXIT ;  /* 0x000000000000094d */ /* 0x000fea0003800000 */
[----:B------:R-:W0:Y:S01]  /*0080*/  LDC R0, c[0x0][0x394] ;  /* 0x0000e500ff007b82 */ /* 0x000e220000000800 */
[----:B------:R-:W1:Y:S07]  /*0090*/  LDCU.64 UR4, c[0x0][0x358] ;  /* 0x00006b00ff0477ac */ /* 0x000e6e0008000a00 */
[----:B------:R-:W2:Y:S01]  /*00a0*/  LDC.64 R2, c[0x0][0x380] ;  /* 0x0000e000ff027b82 */ /* 0x000ea20000000a00 */
[----:B0-----:R-:W-:-:S04]  /*00b0*/  IMAD R5, R0, UR6, R7 ;  /* 0x0000000600057c24 */ /* 0x001fc8000f8e0207 */
[----:B--2---:R-:W-:-:S03]  /*00c0*/  IMAD.WIDE R2, R5, 0x4, R2 ;  /* 0x0000000405027825 */ /* 0x004fc600078e0202 */
[----:B------:R-:W0:Y:S03]  /*00d0*/  LDC.64 R4, c[0x0][0x388] ;  /* 0x0000e200ff047b82 */ /* 0x000e260000000a00 */
[----:B-1----:R-:W2:Y:S01]  /*00e0*/  LDG.E.CONSTANT R3, desc[UR4][R2.64] ;  /* 0x0000000402037981 */ /* 0x002ea2000c1e9900 */
[----:B0-----:R-:W-:-:S05]  /*00f0*/  IMAD.WIDE R4, R7, 0x4, R4 ;  /* 0x0000000407047825 */ /* 0x001fca00078e0204 */
[----:B--2---:R-:W-:Y:S01]  /*0100*/  STG.E desc[UR4][R4.64], R3 ;  /* 0x0000000304007986 */ /* 0x004fe2000c101904 */
[----:B------:R-:W-:Y:S05]  /*0110*/  EXIT ;  /* 0x000000000000794d */ /* 0x000fea0003800000 */
.L_x_9:
        /* <DEDUP_REMOVED lines=14> */
.L_x_21:


//--------------------- .text._ZN8pygpukit3ops2nn28embedding_lookup_bf16_kernelEPK13__nv_bfloat16PS2_ii --------------------------
	.section	.text._ZN8pygpukit3ops2nn28embedding_lookup_bf16_kernelEPK13__nv_bfloat16PS2_ii,"ax",@progbits
	.align	128
        .global         _ZN8pygpukit3ops2nn28embedding_lookup_bf16_kernelEPK13__nv_bfloat16PS2_ii
        .type           _ZN8pygpukit3ops2nn28embedding_lookup_bf16_kernelEPK13__nv_bfloat16PS2_ii,@function
        .size           _ZN8pygpukit3ops2nn28embedding_lookup_bf16_kernelEPK13__nv_bfloat16PS2_ii,(.L_x_22 - _ZN8pygpukit3ops2nn28embedding_lookup_bf16_kernelEPK13__nv_bfloat16PS2_ii)
        .other          _ZN8pygpukit3ops2nn28embedding_lookup_bf16_kernelEPK13__nv_bfloat16PS2_ii,@"STO_CUDA_ENTRY STV_DEFAULT"
_ZN8pygpukit3ops2nn28embedding_lookup_bf16_kernelEPK13__nv_bfloat16PS2_ii:
.text._ZN8pygpukit3ops2nn28embedding_lookup_bf16_kernelEPK13__nv_bfloat16PS2_ii:
        /* <DEDUP_REMOVED lines=14> */
[----:B-1----:R-:W2:Y:S01]  /*00e0*/  LDG.E.U16.CONSTANT R5, desc[UR4][R4.64] ;  /* 0x0000000404057981 */ /* 0x002ea2000c1e9500 */
[----:B0-----:R-:W-:-:S05]  /*00f0*/  IMAD.WIDE R2, R7, 0x2, R2 ;  /* 0x0000000207027825 */ /* 0x001fca00078e0202 */
[----:B--2---:R-:W-:Y:S01]  /*0100*/  STG.E.U16 desc[UR4][R2.64], R5 ;  /* 0x0000000502007986 */ /* 0x004fe2000c101504 */
[----:B------:R-:W-:Y:S05]  /*0110*/  EXIT ;  /* 0x000000000000794d */ /* 0x000fea0003800000 */
.L_x_10:
        /* <DEDUP_REMOVED lines=14> */
.L_x_22:


//--------------------- .text._ZN8pygpukit3ops2nn27embedding_lookup_f16_kernelEPK6__halfPS2_ii --------------------------
	.section	.text._ZN8pygpukit3ops2nn27embedding_lookup_f16_kernelEPK6__halfPS2_ii,"ax",@progbits
	.align	128
        .global         _ZN8pygpukit3ops2nn27embedding_lookup_f16_kernelEPK6__halfPS2_ii
        .type           _ZN8pygpukit3ops2nn27embedding_lookup_f16_kernelEPK6__halfPS2_ii,@function
        .size           _ZN8pygpukit3ops2nn27embedding_lookup_f16_kernelEPK6__halfPS2_ii,(.L_x_23 - _ZN8pygpukit3ops2nn27embedding_lookup_f16_kernelEPK6__halfPS2_ii)
        .other          _ZN8pygpukit3ops2nn27embedding_lookup_f16_kernelEPK6__halfPS2_ii,@"STO_CUDA_ENTRY STV_DEFAULT"
_ZN8pygpukit3ops2nn27embedding_lookup_f16_kernelEPK6__halfPS2_ii:
.text._ZN8pygpukit3ops2nn27embedding_lookup_f16_kernelEPK6__halfPS2_ii:
        /* <DEDUP_REMOVED lines=18> */
.L_x_11:
        /* <DEDUP_REMOVED lines=14> */
.L_x_23:


//--------------------- .nv.shared.reserved.0     --------------------------
	.section	.nv.shared.reserved.0,"aw",@nobits
	.weak		__nv_reservedSMEM_offset_0_alias
	.size		__nv_reservedSMEM_offset_0_alias, 0, 64
	.other		__nv_reservedSMEM_offset_0_alias,@"STO_CUDA_RESERVED_SHARED STV_DEFAULT"
__nv_reservedSMEM_offset_0_alias:
	.zero		0
	.zero		64


//--------------------- .nv.constant0._ZN8pygpukit3ops2nn31slice_rows_range_ptr_f32_kernelEPKfPfPKiii --------------------------
	.section	.nv.constant0._ZN8pygpukit3ops2nn31slice_rows_range_ptr_f32_kernelEPKfPfPKiii,"a",@progbits
	.sectionflags	@""
	.align	4
.nv.constant0._ZN8pygpukit3ops2nn31slice_rows_range_ptr_f32_kernelEPKfPfPKiii:
	.zero		928


//--------------------- .nv.constant0._ZN8pygpukit3ops2nn32slice_rows_range_ptr_bf16_kernelEPK13__nv_bfloat16PS2_PKiii --------------------------
	.section	.nv.constant0._ZN8pygpukit3ops2nn32slice_rows_range_ptr_bf16_kernelEPK13__nv_bfloat16PS2_PKiii,"a",@progbits
	.sectionflags	@""
	.align	4
.nv.constant0._ZN8pygpukit3ops2nn32slice_rows_range_ptr_bf16_kernelEPK13__nv_bfloat16PS2_PKiii:
	.zero		928


//--------------------- .nv.constant0._ZN8pygpukit3ops2nn31slice_rows_range_ptr_f16_kernelEPK6__halfPS2_PKiii --------------------------
	.section	.nv.constant0._ZN8pygpukit3ops2nn31slice_rows_range_ptr_f16_kernelEPK6__halfPS2_PKiii,"a",@progbits
	.sectionflags	@""
	.align	4
.nv.constant0._ZN8pygpukit3ops2nn31slice_rows_range_ptr_f16_kernelEPK6__halfPS2_PKiii:
	.zero		928


//--------------------- .nv.constant0._ZN8pygpukit3ops2nn33embedding_lookup_batch_f32_kernelEPKfPfPKiii --------------------------
	.section	.nv.constant0._ZN8pygpukit3ops2nn33embedding_lookup_batch_f32_kernelEPKfPfPKiii,"a",@progbits
	.sectionflags	@""
	.align	4
.nv.constant0._ZN8pygpukit3ops2nn33embedding_lookup_batch_f32_kernelEPKfPfPKiii:
	.zero		928


//--------------------- .nv.constant0._ZN8pygpukit3ops2nn34embedding_lookup_batch_bf16_kernelEPK13__nv_bfloat16PS2_PKiii --------------------------
	.section	.nv.constant0._ZN8pygpukit3ops2nn34embedding_lookup_batch_bf16_kernelEPK13__nv_bfloat16PS2_PKiii,"a",@progbits
	.sectionflags	@""
	.align	4
.nv.constant0._ZN8pygpukit3ops2nn34embedding_lookup_batch_bf16_kernelEPK13__nv_bfloat16PS2_PKiii:
	.zero		928


//--------------------- .nv.constant0._ZN8pygpukit3ops2nn33embedding_lookup_batch_f16_kernelEPK6__halfPS2_PKiii --------------------------
	.section	.nv.constant0._ZN8pygpukit3ops2nn33embedding_lookup_batch_f16_kernelEPK6__halfPS2_PKiii,"a",@progbits
	.sectionflags	@""
	.align	4
.nv.constant0._ZN8pygpukit3ops2nn33embedding_lookup_batch_f16_kernelEPK6__halfPS2_PKiii:
	.zero		928


//--------------------- .nv.constant0._ZN8pygpukit3ops2nn31embedding_lookup_f32_kernel_ptrEPKfPfiPKi --------------------------
	.section	.nv.constant0._ZN8pygpukit3ops2nn31embedding_lookup_f32_kernel_ptrEPKfPfiPKi,"a",@progbits
	.sectionflags	@""
	.align	4
.nv.constant0._ZN8pygpukit3ops2nn31embedding_lookup_f32_kernel_ptrEPKfPfiPKi:
	.zero		928


//--------------------- .nv.constant0._ZN8pygpukit3ops2nn32embedding_lookup_bf16_kernel_ptrEPK13__nv_bfloat16PS2_iPKi --------------------------
	.section	.nv.constant0._ZN8pygpukit3ops2nn32embedding_lookup_bf16_kernel_ptrEPK13__nv_bfloat16PS2_iPKi,"a",@progbits
	.sectionflags	@""
	.align	4
.nv.constant0._ZN8pygpukit3ops2nn32embedding_lookup_bf16_kernel_ptrEPK13__nv_bfloat16PS2_iPKi:
	.zero		928


//--------------------- .nv.constant0._ZN8pygpukit3ops2nn31embedding_lookup_f16_kernel_ptrEPK6__halfPS2_iPKi --------------------------
	.section	.nv.constant0._ZN8pygpukit3ops2nn31embedding_lookup_f16_kernel_ptrEPK6__halfPS2_iPKi,"a",@progbits
	.sectionflags	@""
	.align	4
.nv.constant0._ZN8pygpukit3ops2nn31embedding_lookup_f16_kernel_ptrEPK6__halfPS2_iPKi:
	.zero		928


//--------------------- .nv.constant0._ZN8pygpukit3ops2nn27embedding_lookup_f32_kernelEPKfPfii --------------------------
	.section	.nv.constant0._ZN8pygpukit3ops2nn27embedding_lookup_f32_kernelEPKfPfii,"a",@progbits
	.sectionflags	@""
	.align	4
.nv.constant0._ZN8pygpukit3ops2nn27embedding_lookup_f32_kernelEPKfPfii:
	.zero		920


//--------------------- .nv.constant0._ZN8pygpukit3ops2nn28embedding_lookup_bf16_kernelEPK13__nv_bfloat16PS2_ii --------------------------
	.section	.nv.constant0._ZN8pygpukit3ops2nn28embedding_lookup_bf16_kernelEPK13__nv_bfloat16PS2_ii,"a",@progbits
	.sectionflags	@""
	.align	4
.nv.constant0._ZN8pygpukit3ops2nn28embedding_lookup_bf16_kernelEPK13__nv_bfloat16PS2_ii:
	.zero		920


//--------------------- .nv.constant0._ZN8pygpukit3ops2nn27embedding_lookup_f16_kernelEPK6__halfPS2_ii --------------------------
	.section	.nv.constant0._ZN8pygpukit3ops2nn27embedding_lookup_f16_kernelEPK6__halfPS2_ii,"a",@progbits
	.sectionflags	@""
	.align	4
.nv.constant0._ZN8pygpukit3ops2nn27embedding_lookup_f16_kernelEPK6__halfPS2_ii:
	.zero		920


//--------------------- SYMBOLS --------------------------

	.type		.nv.reservedSmem.offset0,@object
	.size		.nv.reservedSmem.offset0,0x4
